//
// Generated by NVIDIA NVVM Compiler
//
// Compiler Build ID: CL-36424714
// Cuda compilation tools, release 13.0, V13.0.88
// Based on NVVM 20.0.0
//

.version 9.0
.target sm_100
.address_size 64

	// .globl	_Z21smith_waterman_kernelPKcS0_iiPiS1_S1_PcS2_S1_
.extern .func  (.param .b32 func_retval0) vprintf
(
	.param .b64 vprintf_param_0,
	.param .b64 vprintf_param_1
)
;
// _ZZ21smith_waterman_kernelPKcS0_iiPiS1_S1_PcS2_S1_E9s_ref_seq has been demoted
.global .align 1 .b8 _ZN34_INTERNAL_9e613570_4_k_cu_af57a3934cuda3std3__45__cpo5beginE[1];
.global .align 1 .b8 _ZN34_INTERNAL_9e613570_4_k_cu_af57a3934cuda3std3__45__cpo3endE[1];
.global .align 1 .b8 _ZN34_INTERNAL_9e613570_4_k_cu_af57a3934cuda3std3__45__cpo6cbeginE[1];
.global .align 1 .b8 _ZN34_INTERNAL_9e613570_4_k_cu_af57a3934cuda3std3__45__cpo4cendE[1];
.global .align 1 .b8 _ZN34_INTERNAL_9e613570_4_k_cu_af57a3934cuda3std3__45__cpo6rbeginE[1];
.global .align 1 .b8 _ZN34_INTERNAL_9e613570_4_k_cu_af57a3934cuda3std3__45__cpo4rendE[1];
.global .align 1 .b8 _ZN34_INTERNAL_9e613570_4_k_cu_af57a3934cuda3std3__45__cpo7crbeginE[1];
.global .align 1 .b8 _ZN34_INTERNAL_9e613570_4_k_cu_af57a3934cuda3std3__45__cpo5crendE[1];
.global .align 1 .b8 _ZN34_INTERNAL_9e613570_4_k_cu_af57a3934cuda3std3__436_GLOBAL__N__9e613570_4_k_cu_af57a3936ignoreE[1];
.global .align 1 .b8 _ZN34_INTERNAL_9e613570_4_k_cu_af57a3934cuda3std3__419piecewise_constructE[1];
.global .align 1 .b8 _ZN34_INTERNAL_9e613570_4_k_cu_af57a3934cuda3std3__48in_placeE[1];
.global .align 1 .b8 _ZN34_INTERNAL_9e613570_4_k_cu_af57a3934cuda3std3__420unreachable_sentinelE[1];
.global .align 1 .b8 _ZN34_INTERNAL_9e613570_4_k_cu_af57a3934cuda3std3__47nulloptE[1];
.global .align 1 .b8 _ZN34_INTERNAL_9e613570_4_k_cu_af57a3934cuda3std3__48unexpectE[1];
.global .align 1 .b8 _ZN34_INTERNAL_9e613570_4_k_cu_af57a3934cuda3std6ranges3__45__cpo4swapE[1];
.global .align 1 .b8 _ZN34_INTERNAL_9e613570_4_k_cu_af57a3934cuda3std6ranges3__45__cpo9iter_moveE[1];
.global .align 1 .b8 _ZN34_INTERNAL_9e613570_4_k_cu_af57a3934cuda3std6ranges3__45__cpo5beginE[1];
.global .align 1 .b8 _ZN34_INTERNAL_9e613570_4_k_cu_af57a3934cuda3std6ranges3__45__cpo3endE[1];
.global .align 1 .b8 _ZN34_INTERNAL_9e613570_4_k_cu_af57a3934cuda3std6ranges3__45__cpo6cbeginE[1];
.global .align 1 .b8 _ZN34_INTERNAL_9e613570_4_k_cu_af57a3934cuda3std6ranges3__45__cpo4cendE[1];
.global .align 1 .b8 _ZN34_INTERNAL_9e613570_4_k_cu_af57a3934cuda3std6ranges3__45__cpo7advanceE[1];
.global .align 1 .b8 _ZN34_INTERNAL_9e613570_4_k_cu_af57a3934cuda3std6ranges3__45__cpo9iter_swapE[1];
.global .align 1 .b8 _ZN34_INTERNAL_9e613570_4_k_cu_af57a3934cuda3std6ranges3__45__cpo4nextE[1];
.global .align 1 .b8 _ZN34_INTERNAL_9e613570_4_k_cu_af57a3934cuda3std6ranges3__45__cpo4prevE[1];
.global .align 1 .b8 _ZN34_INTERNAL_9e613570_4_k_cu_af57a3934cuda3std6ranges3__45__cpo4dataE[1];
.global .align 1 .b8 _ZN34_INTERNAL_9e613570_4_k_cu_af57a3934cuda3std6ranges3__45__cpo5cdataE[1];
.global .align 1 .b8 _ZN34_INTERNAL_9e613570_4_k_cu_af57a3934cuda3std6ranges3__45__cpo4sizeE[1];
.global .align 1 .b8 _ZN34_INTERNAL_9e613570_4_k_cu_af57a3934cuda3std6ranges3__45__cpo5ssizeE[1];
.global .align 1 .b8 _ZN34_INTERNAL_9e613570_4_k_cu_af57a3934cuda3std6ranges3__45__cpo8distanceE[1];
.global .align 1 .b8 _ZN34_INTERNAL_9e613570_4_k_cu_af57a3936thrust24THRUST_300001_SM_1000_NS8cuda_cub3parE[1];
.global .align 1 .b8 _ZN34_INTERNAL_9e613570_4_k_cu_af57a3936thrust24THRUST_300001_SM_1000_NS8cuda_cub10par_nosyncE[1];
.global .align 1 .b8 _ZN34_INTERNAL_9e613570_4_k_cu_af57a3936thrust24THRUST_300001_SM_1000_NS6system6detail10sequential3seqE[1];
.global .align 1 .b8 _ZN34_INTERNAL_9e613570_4_k_cu_af57a3936thrust24THRUST_300001_SM_1000_NS12placeholders2_1E[1];
.global .align 1 .b8 _ZN34_INTERNAL_9e613570_4_k_cu_af57a3936thrust24THRUST_300001_SM_1000_NS12placeholders2_2E[1];
.global .align 1 .b8 _ZN34_INTERNAL_9e613570_4_k_cu_af57a3936thrust24THRUST_300001_SM_1000_NS12placeholders2_3E[1];
.global .align 1 .b8 _ZN34_INTERNAL_9e613570_4_k_cu_af57a3936thrust24THRUST_300001_SM_1000_NS12placeholders2_4E[1];
.global .align 1 .b8 _ZN34_INTERNAL_9e613570_4_k_cu_af57a3936thrust24THRUST_300001_SM_1000_NS12placeholders2_5E[1];
.global .align 1 .b8 _ZN34_INTERNAL_9e613570_4_k_cu_af57a3936thrust24THRUST_300001_SM_1000_NS12placeholders2_6E[1];
.global .align 1 .b8 _ZN34_INTERNAL_9e613570_4_k_cu_af57a3936thrust24THRUST_300001_SM_1000_NS12placeholders2_7E[1];
.global .align 1 .b8 _ZN34_INTERNAL_9e613570_4_k_cu_af57a3936thrust24THRUST_300001_SM_1000_NS12placeholders2_8E[1];
.global .align 1 .b8 _ZN34_INTERNAL_9e613570_4_k_cu_af57a3936thrust24THRUST_300001_SM_1000_NS12placeholders2_9E[1];
.global .align 1 .b8 _ZN34_INTERNAL_9e613570_4_k_cu_af57a3936thrust24THRUST_300001_SM_1000_NS12placeholders3_10E[1];
.global .align 1 .b8 _ZN34_INTERNAL_9e613570_4_k_cu_af57a3936thrust24THRUST_300001_SM_1000_NS3seqE[1];
.global .align 1 .b8 $str[60] = {83, 104, 111, 117, 108, 100, 32, 110, 111, 116, 32, 114, 101, 97, 99, 104, 32, 104, 101, 114, 101, 32, 105, 110, 32, 83, 109, 105, 116, 104, 45, 87, 97, 116, 101, 114, 109, 97, 110, 46, 32, 83, 111, 109, 101, 116, 104, 105, 110, 103, 32, 105, 115, 32, 119, 114, 111, 110, 103};

.visible .entry _Z21smith_waterman_kernelPKcS0_iiPiS1_S1_PcS2_S1_(
	.param .u64 .ptr .align 1 _Z21smith_waterman_kernelPKcS0_iiPiS1_S1_PcS2_S1__param_0,
	.param .u64 .ptr .align 1 _Z21smith_waterman_kernelPKcS0_iiPiS1_S1_PcS2_S1__param_1,
	.param .u32 _Z21smith_waterman_kernelPKcS0_iiPiS1_S1_PcS2_S1__param_2,
	.param .u32 _Z21smith_waterman_kernelPKcS0_iiPiS1_S1_PcS2_S1__param_3,
	.param .u64 .ptr .align 1 _Z21smith_waterman_kernelPKcS0_iiPiS1_S1_PcS2_S1__param_4,
	.param .u64 .ptr .align 1 _Z21smith_waterman_kernelPKcS0_iiPiS1_S1_PcS2_S1__param_5,
	.param .u64 .ptr .align 1 _Z21smith_waterman_kernelPKcS0_iiPiS1_S1_PcS2_S1__param_6,
	.param .u64 .ptr .align 1 _Z21smith_waterman_kernelPKcS0_iiPiS1_S1_PcS2_S1__param_7,
	.param .u64 .ptr .align 1 _Z21smith_waterman_kernelPKcS0_iiPiS1_S1_PcS2_S1__param_8,
	.param .u64 .ptr .align 1 _Z21smith_waterman_kernelPKcS0_iiPiS1_S1_PcS2_S1__param_9
)
{
	.reg .pred 	%p<24>;
	.reg .b16 	%rs<12>;
	.reg .b32 	%r<118>;
	.reg .b64 	%rd<89>;
	// demoted variable
	.shared .align 1 .b8 _ZZ21smith_waterman_kernelPKcS0_iiPiS1_S1_PcS2_S1_E9s_ref_seq[801];
	ld.param.u64 	%rd22, [_Z21smith_waterman_kernelPKcS0_iiPiS1_S1_PcS2_S1__param_0];
	ld.param.u32 	%r40, [_Z21smith_waterman_kernelPKcS0_iiPiS1_S1_PcS2_S1__param_2];
	ld.param.u32 	%r41, [_Z21smith_waterman_kernelPKcS0_iiPiS1_S1_PcS2_S1__param_3];
	cvta.to.global.u64 	%rd1, %rd22;
	mov.u32 	%r1, %ctaid.x;
	setp.ge.s32 	%p1, %r1, %r41;
	@%p1 bra 	$L__BB0_28;
	ld.param.u64 	%rd87, [_Z21smith_waterman_kernelPKcS0_iiPiS1_S1_PcS2_S1__param_9];
	ld.param.u64 	%rd86, [_Z21smith_waterman_kernelPKcS0_iiPiS1_S1_PcS2_S1__param_8];
	ld.param.u64 	%rd85, [_Z21smith_waterman_kernelPKcS0_iiPiS1_S1_PcS2_S1__param_7];
	ld.param.u64 	%rd84, [_Z21smith_waterman_kernelPKcS0_iiPiS1_S1_PcS2_S1__param_6];
	ld.param.u64 	%rd83, [_Z21smith_waterman_kernelPKcS0_iiPiS1_S1_PcS2_S1__param_5];
	ld.param.u64 	%rd82, [_Z21smith_waterman_kernelPKcS0_iiPiS1_S1_PcS2_S1__param_4];
	ld.param.u64 	%rd81, [_Z21smith_waterman_kernelPKcS0_iiPiS1_S1_PcS2_S1__param_1];
	cvta.to.global.u64 	%rd2, %rd81;
	cvta.to.global.u64 	%rd23, %rd82;
	cvta.to.global.u64 	%rd24, %rd83;
	cvta.to.global.u64 	%rd25, %rd84;
	cvta.to.global.u64 	%rd26, %rd87;
	cvta.to.global.u64 	%rd27, %rd85;
	cvta.to.global.u64 	%rd28, %rd86;
	mov.u32 	%r2, %tid.x;
	mul.lo.s32 	%r42, %r1, 801;
	cvt.u64.u32 	%rd3, %r42;
	add.s64 	%rd4, %rd2, %rd3;
	mad.lo.s32 	%r43, %r1, %r40, %r1;
	mul.lo.s32 	%r44, %r43, 802;
	mul.wide.s32 	%rd29, %r44, 4;
	add.s64 	%rd5, %rd23, %rd29;
	mul.wide.u32 	%rd30, %r1, 4;
	add.s64 	%rd6, %rd24, %rd30;
	shl.b32 	%r45, %r1, 1;
	mul.wide.u32 	%rd31, %r45, 4;
	add.s64 	%rd7, %rd25, %rd31;
	add.s32 	%r3, %r40, 801;
	mul.lo.s32 	%r46, %r3, %r1;
	cvt.s64.s32 	%rd32, %r46;
	add.s64 	%rd8, %rd27, %rd32;
	add.s64 	%rd9, %rd28, %rd32;
	add.s64 	%rd10, %rd26, %rd30;
	setp.gt.u32 	%p2, %r2, 800;
	@%p2 bra 	$L__BB0_8;
	mov.u32 	%r4, %ntid.x;
	add.s32 	%r47, %r2, %r4;
	max.u32 	%r48, %r47, 801;
	setp.lt.u32 	%p3, %r47, 801;
	selp.u32 	%r49, 1, 0, %p3;
	add.s32 	%r50, %r47, %r49;
	sub.s32 	%r51, %r48, %r50;
	div.u32 	%r52, %r51, %r4;
	add.s32 	%r5, %r52, %r49;
	and.b32  	%r53, %r5, 3;
	setp.eq.s32 	%p4, %r53, 3;
	mov.u32 	%r106, %r2;
	@%p4 bra 	$L__BB0_5;
	cvt.u64.u32 	%rd33, %r2;
	add.s64 	%rd34, %rd33, %rd3;
	add.s64 	%rd88, %rd2, %rd34;
	add.s32 	%r54, %r5, 1;
	and.b32  	%r55, %r54, 3;
	neg.s32 	%r104, %r55;
	cvt.u64.u32 	%rd35, %r4;
	mov.u32 	%r106, %r2;
$L__BB0_4:
	.pragma "nounroll";
	ld.global.u8 	%rs3, [%rd88];
	mov.u32 	%r56, _ZZ21smith_waterman_kernelPKcS0_iiPiS1_S1_PcS2_S1_E9s_ref_seq;
	add.s32 	%r57, %r56, %r106;
	st.shared.u8 	[%r57], %rs3;
	add.s32 	%r106, %r106, %r4;
	add.s64 	%rd88, %rd88, %rd35;
	add.s32 	%r104, %r104, 1;
	setp.ne.s32 	%p5, %r104, 0;
	@%p5 bra 	$L__BB0_4;
$L__BB0_5:
	setp.lt.u32 	%p6, %r5, 3;
	@%p6 bra 	$L__BB0_8;
	mov.u32 	%r58, _ZZ21smith_waterman_kernelPKcS0_iiPiS1_S1_PcS2_S1_E9s_ref_seq;
$L__BB0_7:
	cvt.u64.u32 	%rd36, %r106;
	add.s64 	%rd37, %rd4, %rd36;
	ld.global.u8 	%rs4, [%rd37];
	add.s32 	%r59, %r58, %r106;
	st.shared.u8 	[%r59], %rs4;
	add.s32 	%r60, %r106, %r4;
	cvt.u64.u32 	%rd38, %r60;
	add.s64 	%rd39, %rd4, %rd38;
	ld.global.u8 	%rs5, [%rd39];
	add.s32 	%r61, %r59, %r4;
	st.shared.u8 	[%r61], %rs5;
	add.s32 	%r62, %r60, %r4;
	cvt.u64.u32 	%rd40, %r62;
	add.s64 	%rd41, %rd4, %rd40;
	ld.global.u8 	%rs6, [%rd41];
	add.s32 	%r63, %r61, %r4;
	st.shared.u8 	[%r63], %rs6;
	add.s32 	%r64, %r62, %r4;
	cvt.u64.u32 	%rd42, %r64;
	add.s64 	%rd43, %rd4, %rd42;
	ld.global.u8 	%rs7, [%rd43];
	add.s32 	%r65, %r63, %r4;
	st.shared.u8 	[%r65], %rs7;
	add.s32 	%r106, %r64, %r4;
	setp.lt.u32 	%p7, %r106, 801;
	@%p7 bra 	$L__BB0_7;
$L__BB0_8:
	bar.sync 	0;
	setp.lt.s32 	%p8, %r40, -799;
	@%p8 bra 	$L__BB0_16;
	max.s32 	%r14, %r3, 2;
	mov.b32 	%r108, 2;
$L__BB0_10:
	max.s32 	%r16, %r108, 802;
	add.s32 	%r17, %r16, -801;
	add.s32 	%r67, %r108, -1;
	min.s32 	%r68, %r40, %r67;
	sub.s32 	%r18, %r68, %r17;
	setp.gt.s32 	%p9, %r2, %r18;
	@%p9 bra 	$L__BB0_15;
	cvt.u64.u32 	%rd45, %r16;
	cvt.s64.s32 	%rd48, %r108;
	mov.u32 	%r109, %r2;
$L__BB0_12:
	add.s32 	%r20, %r109, %r17;
	sub.s32 	%r21, %r108, %r20;
	cvt.s64.s32 	%rd44, %r109;
	add.s64 	%rd46, %rd44, %rd45;
	add.s64 	%rd47, %rd46, %rd1;
	ld.global.u8 	%rs8, [%rd47+-802];
	not.b64 	%rd49, %rd46;
	add.s64 	%rd50, %rd49, %rd48;
	add.s64 	%rd51, %rd4, %rd50;
	ld.global.u8 	%rs9, [%rd51+801];
	setp.eq.s16 	%p10, %rs8, %rs9;
	selp.b32 	%r69, 1, -1, %p10;
	mul.lo.s32 	%r70, %r20, 802;
	add.s32 	%r71, %r70, %r21;
	add.s32 	%r72, %r71, -803;
	mul.wide.s32 	%rd52, %r72, 4;
	add.s64 	%rd53, %rd5, %rd52;
	ld.global.u32 	%r73, [%rd53];
	add.s32 	%r74, %r69, %r73;
	add.s32 	%r75, %r70, -802;
	cvt.s64.s32 	%rd54, %r75;
	sub.s64 	%rd55, %rd48, %rd46;
	add.s64 	%rd56, %rd55, %rd54;
	shl.b64 	%rd57, %rd56, 2;
	add.s64 	%rd58, %rd5, %rd57;
	ld.global.u32 	%r76, [%rd58+3204];
	cvt.s64.s32 	%rd59, %r70;
	add.s64 	%rd60, %rd50, %rd59;
	shl.b64 	%rd61, %rd60, 2;
	add.s64 	%rd62, %rd5, %rd61;
	ld.global.u32 	%r77, [%rd62+3204];
	max.s32 	%r78, %r76, %r77;
	add.s32 	%r79, %r78, -1;
	max.s32 	%r80, %r74, %r79;
	max.s32 	%r81, %r80, 0;
	st.global.u32 	[%rd53+3212], %r81;
	atom.global.max.s32 	%r82, [%rd6], %r81;
	setp.le.s32 	%p11, %r81, %r82;
	@%p11 bra 	$L__BB0_14;
	atom.global.exch.b32 	%r83, [%rd7], %r20;
	atom.global.exch.b32 	%r84, [%rd7+4], %r21;
$L__BB0_14:
	mov.u32 	%r85, %ntid.x;
	add.s32 	%r109, %r109, %r85;
	setp.le.s32 	%p12, %r109, %r18;
	@%p12 bra 	$L__BB0_12;
$L__BB0_15:
	bar.sync 	0;
	add.s32 	%r23, %r108, 1;
	setp.ne.s32 	%p13, %r108, %r14;
	mov.u32 	%r108, %r23;
	@%p13 bra 	$L__BB0_10;
$L__BB0_16:
	setp.ne.s32 	%p14, %r2, 0;
	@%p14 bra 	$L__BB0_28;
	ld.global.u32 	%r113, [%rd7];
	ld.global.u32 	%r114, [%rd7+4];
	min.s32 	%r88, %r113, %r114;
	setp.lt.s32 	%p15, %r88, 1;
	mov.b32 	%r117, 0;
	@%p15 bra 	$L__BB0_27;
	mov.b32 	%r117, 0;
$L__BB0_19:
	mad.lo.s32 	%r29, %r113, 802, %r114;
	mul.wide.u32 	%rd63, %r29, 4;
	add.s64 	%rd64, %rd5, %rd63;
	ld.global.u32 	%r30, [%rd64];
	setp.lt.s32 	%p16, %r30, 1;
	@%p16 bra 	$L__BB0_27;
	add.s32 	%r90, %r29, -803;
	mul.wide.s32 	%rd65, %r90, 4;
	add.s64 	%rd14, %rd5, %rd65;
	ld.global.u32 	%r91, [%rd14];
	add.s32 	%r31, %r114, -1;
	add.s32 	%r32, %r29, -1;
	add.s32 	%r33, %r113, -1;
	cvt.u64.u32 	%rd66, %r33;
	add.s64 	%rd67, %rd1, %rd66;
	ld.global.u8 	%rs1, [%rd67];
	mov.u32 	%r92, _ZZ21smith_waterman_kernelPKcS0_iiPiS1_S1_PcS2_S1_E9s_ref_seq;
	add.s32 	%r93, %r92, %r114;
	ld.shared.u8 	%rs2, [%r93+-1];
	setp.eq.s16 	%p17, %rs1, %rs2;
	selp.b32 	%r94, 1, -1, %p17;
	add.s32 	%r95, %r94, %r91;
	setp.ne.s32 	%p18, %r30, %r95;
	@%p18 bra 	$L__BB0_22;
	cvt.u64.u32 	%rd78, %r117;
	add.s64 	%rd79, %rd8, %rd78;
	st.global.u8 	[%rd79], %rs1;
	add.s64 	%rd80, %rd9, %rd78;
	st.global.u8 	[%rd80], %rs2;
	mov.u32 	%r113, %r33;
	mov.u32 	%r114, %r31;
	bra.uni 	$L__BB0_26;
$L__BB0_22:
	ld.global.u32 	%r96, [%rd14+4];
	add.s32 	%r97, %r96, -1;
	setp.ne.s32 	%p19, %r30, %r97;
	@%p19 bra 	$L__BB0_24;
	cvt.u64.u32 	%rd75, %r117;
	add.s64 	%rd76, %rd8, %rd75;
	st.global.u8 	[%rd76], %rs1;
	add.s64 	%rd77, %rd9, %rd75;
	mov.b16 	%rs11, 45;
	st.global.u8 	[%rd77], %rs11;
	mov.u32 	%r113, %r33;
	bra.uni 	$L__BB0_26;
$L__BB0_24:
	mul.wide.u32 	%rd68, %r32, 4;
	add.s64 	%rd69, %rd5, %rd68;
	ld.global.u32 	%r98, [%rd69];
	add.s32 	%r99, %r98, -1;
	setp.ne.s32 	%p20, %r30, %r99;
	@%p20 bra 	$L__BB0_29;
	cvt.u64.u32 	%rd72, %r117;
	add.s64 	%rd73, %rd8, %rd72;
	mov.b16 	%rs10, 45;
	st.global.u8 	[%rd73], %rs10;
	add.s64 	%rd74, %rd9, %rd72;
	st.global.u8 	[%rd74], %rs2;
	mov.u32 	%r114, %r31;
$L__BB0_26:
	add.s32 	%r117, %r117, 1;
	setp.ne.s32 	%p21, %r113, 0;
	setp.ne.s32 	%p22, %r114, 0;
	and.pred  	%p23, %p21, %p22;
	@%p23 bra 	$L__BB0_19;
$L__BB0_27:
	add.s32 	%r102, %r113, 1;
	st.global.u32 	[%rd7], %r102;
	add.s32 	%r103, %r114, 1;
	st.global.u32 	[%rd7+4], %r103;
	st.global.u32 	[%rd10], %r117;
$L__BB0_28:
	ret;
$L__BB0_29:
	mov.u64 	%rd70, $str;
	cvta.global.u64 	%rd71, %rd70;
	{ // callseq 0, 0
	.param .b64 param0;
	st.param.b64 	[param0], %rd71;
	.param .b64 param1;
	st.param.b64 	[param1], 0;
	.param .b32 retval0;
	call.uni (retval0), 
	vprintf, 
	(
	param0, 
	param1
	);
	ld.param.b32 	%r100, [retval0];
	} // callseq 0
	bra.uni 	$L__BB0_27;

}
	// .globl	_Z27parallel_kmer_search_kernelPKcPKiS2_S2_jS0_S2_S2_iPiiS2_S2_i
.visible .entry _Z27parallel_kmer_search_kernelPKcPKiS2_S2_jS0_S2_S2_iPiiS2_S2_i(
	.param .u64 .ptr .align 1 _Z27parallel_kmer_search_kernelPKcPKiS2_S2_jS0_S2_S2_iPiiS2_S2_i_param_0,
	.param .u64 .ptr .align 1 _Z27parallel_kmer_search_kernelPKcPKiS2_S2_jS0_S2_S2_iPiiS2_S2_i_param_1,
	.param .u64 .ptr .align 1 _Z27parallel_kmer_search_kernelPKcPKiS2_S2_jS0_S2_S2_iPiiS2_S2_i_param_2,
	.param .u64 .ptr .align 1 _Z27parallel_kmer_search_kernelPKcPKiS2_S2_jS0_S2_S2_iPiiS2_S2_i_param_3,
	.param .u32 _Z27parallel_kmer_search_kernelPKcPKiS2_S2_jS0_S2_S2_iPiiS2_S2_i_param_4,
	.param .u64 .ptr .align 1 _Z27parallel_kmer_search_kernelPKcPKiS2_S2_jS0_S2_S2_iPiiS2_S2_i_param_5,
	.param .u64 .ptr .align 1 _Z27parallel_kmer_search_kernelPKcPKiS2_S2_jS0_S2_S2_iPiiS2_S2_i_param_6,
	.param .u64 .ptr .align 1 _Z27parallel_kmer_search_kernelPKcPKiS2_S2_jS0_S2_S2_iPiiS2_S2_i_param_7,
	.param .u32 _Z27parallel_kmer_search_kernelPKcPKiS2_S2_jS0_S2_S2_iPiiS2_S2_i_param_8,
	.param .u64 .ptr .align 1 _Z27parallel_kmer_search_kernelPKcPKiS2_S2_jS0_S2_S2_iPiiS2_S2_i_param_9,
	.param .u32 _Z27parallel_kmer_search_kernelPKcPKiS2_S2_jS0_S2_S2_iPiiS2_S2_i_param_10,
	.param .u64 .ptr .align 1 _Z27parallel_kmer_search_kernelPKcPKiS2_S2_jS0_S2_S2_iPiiS2_S2_i_param_11,
	.param .u64 .ptr .align 1 _Z27parallel_kmer_search_kernelPKcPKiS2_S2_jS0_S2_S2_iPiiS2_S2_i_param_12,
	.param .u32 _Z27parallel_kmer_search_kernelPKcPKiS2_S2_jS0_S2_S2_iPiiS2_S2_i_param_13
)
{
	.reg .pred 	%p<29>;
	.reg .b16 	%rs<46>;
	.reg .b32 	%r<143>;
	.reg .b64 	%rd<149>;

	ld.param.u64 	%rd13, [_Z27parallel_kmer_search_kernelPKcPKiS2_S2_jS0_S2_S2_iPiiS2_S2_i_param_1];
	ld.param.u64 	%rd14, [_Z27parallel_kmer_search_kernelPKcPKiS2_S2_jS0_S2_S2_iPiiS2_S2_i_param_2];
	ld.param.u64 	%rd19, [_Z27parallel_kmer_search_kernelPKcPKiS2_S2_jS0_S2_S2_iPiiS2_S2_i_param_3];
	ld.param.u32 	%r29, [_Z27parallel_kmer_search_kernelPKcPKiS2_S2_jS0_S2_S2_iPiiS2_S2_i_param_4];
	ld.param.u64 	%rd15, [_Z27parallel_kmer_search_kernelPKcPKiS2_S2_jS0_S2_S2_iPiiS2_S2_i_param_5];
	ld.param.u64 	%rd16, [_Z27parallel_kmer_search_kernelPKcPKiS2_S2_jS0_S2_S2_iPiiS2_S2_i_param_6];
	ld.param.u64 	%rd20, [_Z27parallel_kmer_search_kernelPKcPKiS2_S2_jS0_S2_S2_iPiiS2_S2_i_param_9];
	ld.param.u32 	%r30, [_Z27parallel_kmer_search_kernelPKcPKiS2_S2_jS0_S2_S2_iPiiS2_S2_i_param_10];
	ld.param.u64 	%rd17, [_Z27parallel_kmer_search_kernelPKcPKiS2_S2_jS0_S2_S2_iPiiS2_S2_i_param_11];
	ld.param.u64 	%rd18, [_Z27parallel_kmer_search_kernelPKcPKiS2_S2_jS0_S2_S2_iPiiS2_S2_i_param_12];
	ld.param.u32 	%r31, [_Z27parallel_kmer_search_kernelPKcPKiS2_S2_jS0_S2_S2_iPiiS2_S2_i_param_13];
	cvta.to.global.u64 	%rd1, %rd20;
	cvta.to.global.u64 	%rd2, %rd19;
	mov.u32 	%r32, %ctaid.x;
	mov.u32 	%r33, %ntid.x;
	mov.u32 	%r34, %tid.x;
	mad.lo.s32 	%r1, %r32, %r33, %r34;
	setp.ge.s32 	%p1, %r1, %r31;
	@%p1 bra 	$L__BB1_34;
	cvta.to.global.u64 	%rd21, %rd15;
	cvta.to.global.u64 	%rd22, %rd17;
	cvta.to.global.u64 	%rd23, %rd18;
	cvta.to.global.u64 	%rd24, %rd16;
	mul.wide.s32 	%rd25, %r1, 4;
	add.s64 	%rd26, %rd22, %rd25;
	ld.global.u32 	%r2, [%rd26];
	add.s64 	%rd27, %rd23, %rd25;
	ld.global.u32 	%r35, [%rd27];
	mul.wide.s32 	%rd28, %r2, 4;
	add.s64 	%rd29, %rd24, %rd28;
	ld.global.u32 	%r36, [%rd29];
	mad.lo.s32 	%r37, %r35, 15, %r36;
	cvt.s64.s32 	%rd30, %r37;
	add.s64 	%rd31, %rd21, %rd30;
	ld.global.u8 	%rs1, [%rd31];
	ld.global.u8 	%rs2, [%rd31+1];
	ld.global.u8 	%rs3, [%rd31+2];
	ld.global.u8 	%rs4, [%rd31+3];
	ld.global.u8 	%rs5, [%rd31+4];
	ld.global.u8 	%rs6, [%rd31+5];
	ld.global.u8 	%rs7, [%rd31+6];
	ld.global.u8 	%rs8, [%rd31+7];
	ld.global.u8 	%rs9, [%rd31+8];
	ld.global.u8 	%rs10, [%rd31+9];
	ld.global.u8 	%rs11, [%rd31+10];
	ld.global.u8 	%rs12, [%rd31+11];
	ld.global.u8 	%rs13, [%rd31+12];
	ld.global.u8 	%rs14, [%rd31+13];
	ld.global.u8 	%rs15, [%rd31+14];
	cvt.u32.u16 	%r38, %rs1;
	and.b32  	%r39, %r38, 255;
	mul.wide.u32 	%rd32, %r39, 131;
	cvt.u64.u16 	%rd33, %rs2;
	and.b64  	%rd34, %rd33, 255;
	add.s64 	%rd35, %rd32, %rd34;
	cvt.u64.u16 	%rd36, %rs3;
	and.b64  	%rd37, %rd36, 255;
	mad.lo.s64 	%rd38, %rd35, 131, %rd37;
	cvt.u64.u16 	%rd39, %rs4;
	and.b64  	%rd40, %rd39, 255;
	mad.lo.s64 	%rd41, %rd38, 131, %rd40;
	cvt.u64.u16 	%rd42, %rs5;
	and.b64  	%rd43, %rd42, 255;
	mad.lo.s64 	%rd44, %rd41, 131, %rd43;
	cvt.u64.u16 	%rd45, %rs6;
	and.b64  	%rd46, %rd45, 255;
	mad.lo.s64 	%rd47, %rd44, 131, %rd46;
	cvt.u64.u16 	%rd48, %rs7;
	and.b64  	%rd49, %rd48, 255;
	mad.lo.s64 	%rd50, %rd47, 131, %rd49;
	cvt.u64.u16 	%rd51, %rs8;
	and.b64  	%rd52, %rd51, 255;
	mad.lo.s64 	%rd53, %rd50, 131, %rd52;
	cvt.u64.u16 	%rd54, %rs9;
	and.b64  	%rd55, %rd54, 255;
	mad.lo.s64 	%rd56, %rd53, 131, %rd55;
	cvt.u64.u16 	%rd57, %rs10;
	and.b64  	%rd58, %rd57, 255;
	mad.lo.s64 	%rd59, %rd56, 131, %rd58;
	cvt.u64.u16 	%rd60, %rs11;
	and.b64  	%rd61, %rd60, 255;
	mad.lo.s64 	%rd62, %rd59, 131, %rd61;
	cvt.u64.u16 	%rd63, %rs12;
	and.b64  	%rd64, %rd63, 255;
	mad.lo.s64 	%rd65, %rd62, 131, %rd64;
	cvt.u64.u16 	%rd66, %rs13;
	and.b64  	%rd67, %rd66, 255;
	mad.lo.s64 	%rd68, %rd65, 131, %rd67;
	cvt.u64.u16 	%rd69, %rs14;
	and.b64  	%rd70, %rd69, 255;
	mad.lo.s64 	%rd71, %rd68, 131, %rd70;
	cvt.u64.u16 	%rd72, %rs15;
	and.b64  	%rd73, %rd72, 255;
	mad.lo.s64 	%rd3, %rd71, 131, %rd73;
	cvt.u64.u32 	%rd4, %r29;
	and.b64  	%rd74, %rd3, -4294967296;
	setp.ne.s64 	%p2, %rd74, 0;
	@%p2 bra 	$L__BB1_3;
	cvt.u32.u64 	%r40, %rd4;
	cvt.u32.u64 	%r41, %rd3;
	rem.u32 	%r42, %r41, %r40;
	cvt.u64.u32 	%rd148, %r42;
	bra.uni 	$L__BB1_4;
$L__BB1_3:
	rem.u64 	%rd148, %rd3, %rd4;
$L__BB1_4:
	ld.param.u64 	%rd147, [_Z27parallel_kmer_search_kernelPKcPKiS2_S2_jS0_S2_S2_iPiiS2_S2_i_param_0];
	cvt.u32.u64 	%r3, %rd148;
	cvta.to.global.u64 	%rd8, %rd14;
	cvta.to.global.u64 	%rd9, %rd147;
	mov.u32 	%r135, %r3;
$L__BB1_5:
	mul.wide.u32 	%rd75, %r135, 4;
	add.s64 	%rd76, %rd8, %rd75;
	ld.global.u32 	%r5, [%rd76];
	setp.eq.s32 	%p3, %r5, -1;
	@%p3 bra 	$L__BB1_34;
	mul.lo.s32 	%r43, %r135, 15;
	cvt.s64.s32 	%rd77, %r43;
	add.s64 	%rd10, %rd9, %rd77;
	ld.global.u8 	%rs16, [%rd10];
	setp.ne.s16 	%p4, %rs16, %rs1;
	@%p4 bra 	$L__BB1_35;
	ld.global.u8 	%rs18, [%rd10+1];
	setp.ne.s16 	%p5, %rs18, %rs2;
	@%p5 bra 	$L__BB1_35;
	ld.global.u8 	%rs20, [%rd10+2];
	setp.ne.s16 	%p6, %rs20, %rs3;
	@%p6 bra 	$L__BB1_35;
	ld.global.u8 	%rs22, [%rd10+3];
	setp.ne.s16 	%p7, %rs22, %rs4;
	@%p7 bra 	$L__BB1_35;
	ld.global.u8 	%rs24, [%rd10+4];
	setp.ne.s16 	%p8, %rs24, %rs5;
	@%p8 bra 	$L__BB1_35;
	ld.global.u8 	%rs26, [%rd10+5];
	setp.ne.s16 	%p9, %rs26, %rs6;
	@%p9 bra 	$L__BB1_35;
	ld.global.u8 	%rs28, [%rd10+6];
	setp.ne.s16 	%p10, %rs28, %rs7;
	@%p10 bra 	$L__BB1_35;
	ld.global.u8 	%rs30, [%rd10+7];
	setp.ne.s16 	%p11, %rs30, %rs8;
	@%p11 bra 	$L__BB1_35;
	ld.global.u8 	%rs32, [%rd10+8];
	setp.ne.s16 	%p12, %rs32, %rs9;
	@%p12 bra 	$L__BB1_35;
	ld.global.u8 	%rs34, [%rd10+9];
	setp.ne.s16 	%p13, %rs34, %rs10;
	@%p13 bra 	$L__BB1_35;
	ld.global.u8 	%rs36, [%rd10+10];
	setp.ne.s16 	%p14, %rs36, %rs11;
	@%p14 bra 	$L__BB1_35;
	ld.global.u8 	%rs38, [%rd10+11];
	setp.ne.s16 	%p15, %rs38, %rs12;
	@%p15 bra 	$L__BB1_35;
	ld.global.u8 	%rs40, [%rd10+12];
	setp.ne.s16 	%p16, %rs40, %rs13;
	@%p16 bra 	$L__BB1_35;
	ld.global.u8 	%rs42, [%rd10+13];
	setp.ne.s16 	%p17, %rs42, %rs14;
	@%p17 bra 	$L__BB1_35;
	ld.global.u8 	%rs44, [%rd10+14];
	setp.ne.s16 	%p18, %rs44, %rs15;
	@%p18 bra 	$L__BB1_35;
	cvta.to.global.u64 	%rd78, %rd13;
	mul.wide.u32 	%rd79, %r135, 4;
	add.s64 	%rd80, %rd78, %rd79;
	ld.global.u32 	%r6, [%rd80];
	setp.lt.s32 	%p20, %r5, 1;
	@%p20 bra 	$L__BB1_34;
	mul.lo.s32 	%r7, %r2, %r30;
	and.b32  	%r8, %r5, 15;
	setp.lt.u32 	%p21, %r5, 16;
	mov.b32 	%r139, 0;
	@%p21 bra 	$L__BB1_25;
	and.b32  	%r139, %r5, 2147483632;
	neg.s32 	%r137, %r139;
	add.s64 	%rd11, %rd2, 32;
	mov.u32 	%r136, %r6;
$L__BB1_24:
	.pragma "nounroll";
	mul.wide.s32 	%rd81, %r136, 4;
	add.s64 	%rd82, %rd11, %rd81;
	ld.global.u32 	%r46, [%rd82+-32];
	add.s32 	%r47, %r46, %r7;
	mul.wide.s32 	%rd83, %r47, 4;
	add.s64 	%rd84, %rd1, %rd83;
	atom.global.add.u32 	%r48, [%rd84], 1;
	ld.global.u32 	%r49, [%rd82+-28];
	add.s32 	%r50, %r49, %r7;
	mul.wide.s32 	%rd85, %r50, 4;
	add.s64 	%rd86, %rd1, %rd85;
	atom.global.add.u32 	%r51, [%rd86], 1;
	ld.global.u32 	%r52, [%rd82+-24];
	add.s32 	%r53, %r52, %r7;
	mul.wide.s32 	%rd87, %r53, 4;
	add.s64 	%rd88, %rd1, %rd87;
	atom.global.add.u32 	%r54, [%rd88], 1;
	ld.global.u32 	%r55, [%rd82+-20];
	add.s32 	%r56, %r55, %r7;
	mul.wide.s32 	%rd89, %r56, 4;
	add.s64 	%rd90, %rd1, %rd89;
	atom.global.add.u32 	%r57, [%rd90], 1;
	ld.global.u32 	%r58, [%rd82+-16];
	add.s32 	%r59, %r58, %r7;
	mul.wide.s32 	%rd91, %r59, 4;
	add.s64 	%rd92, %rd1, %rd91;
	atom.global.add.u32 	%r60, [%rd92], 1;
	ld.global.u32 	%r61, [%rd82+-12];
	add.s32 	%r62, %r61, %r7;
	mul.wide.s32 	%rd93, %r62, 4;
	add.s64 	%rd94, %rd1, %rd93;
	atom.global.add.u32 	%r63, [%rd94], 1;
	ld.global.u32 	%r64, [%rd82+-8];
	add.s32 	%r65, %r64, %r7;
	mul.wide.s32 	%rd95, %r65, 4;
	add.s64 	%rd96, %rd1, %rd95;
	atom.global.add.u32 	%r66, [%rd96], 1;
	ld.global.u32 	%r67, [%rd82+-4];
	add.s32 	%r68, %r67, %r7;
	mul.wide.s32 	%rd97, %r68, 4;
	add.s64 	%rd98, %rd1, %rd97;
	atom.global.add.u32 	%r69, [%rd98], 1;
	ld.global.u32 	%r70, [%rd82];
	add.s32 	%r71, %r70, %r7;
	mul.wide.s32 	%rd99, %r71, 4;
	add.s64 	%rd100, %rd1, %rd99;
	atom.global.add.u32 	%r72, [%rd100], 1;
	ld.global.u32 	%r73, [%rd82+4];
	add.s32 	%r74, %r73, %r7;
	mul.wide.s32 	%rd101, %r74, 4;
	add.s64 	%rd102, %rd1, %rd101;
	atom.global.add.u32 	%r75, [%rd102], 1;
	ld.global.u32 	%r76, [%rd82+8];
	add.s32 	%r77, %r76, %r7;
	mul.wide.s32 	%rd103, %r77, 4;
	add.s64 	%rd104, %rd1, %rd103;
	atom.global.add.u32 	%r78, [%rd104], 1;
	ld.global.u32 	%r79, [%rd82+12];
	add.s32 	%r80, %r79, %r7;
	mul.wide.s32 	%rd105, %r80, 4;
	add.s64 	%rd106, %rd1, %rd105;
	atom.global.add.u32 	%r81, [%rd106], 1;
	ld.global.u32 	%r82, [%rd82+16];
	add.s32 	%r83, %r82, %r7;
	mul.wide.s32 	%rd107, %r83, 4;
	add.s64 	%rd108, %rd1, %rd107;
	atom.global.add.u32 	%r84, [%rd108], 1;
	ld.global.u32 	%r85, [%rd82+20];
	add.s32 	%r86, %r85, %r7;
	mul.wide.s32 	%rd109, %r86, 4;
	add.s64 	%rd110, %rd1, %rd109;
	atom.global.add.u32 	%r87, [%rd110], 1;
	ld.global.u32 	%r88, [%rd82+24];
	add.s32 	%r89, %r88, %r7;
	mul.wide.s32 	%rd111, %r89, 4;
	add.s64 	%rd112, %rd1, %rd111;
	atom.global.add.u32 	%r90, [%rd112], 1;
	ld.global.u32 	%r91, [%rd82+28];
	add.s32 	%r92, %r91, %r7;
	mul.wide.s32 	%rd113, %r92, 4;
	add.s64 	%rd114, %rd1, %rd113;
	atom.global.add.u32 	%r93, [%rd114], 1;
	add.s32 	%r137, %r137, 16;
	add.s32 	%r136, %r136, 16;
	setp.eq.s32 	%p22, %r137, 0;
	@%p22 bra 	$L__BB1_25;
	bra.uni 	$L__BB1_24;
$L__BB1_25:
	setp.eq.s32 	%p23, %r8, 0;
	@%p23 bra 	$L__BB1_34;
	and.b32  	%r17, %r5, 7;
	setp.lt.u32 	%p24, %r8, 8;
	@%p24 bra 	$L__BB1_28;
	add.s32 	%r94, %r139, %r6;
	mul.wide.s32 	%rd115, %r94, 4;
	add.s64 	%rd116, %rd2, %rd115;
	ld.global.u32 	%r95, [%rd116];
	add.s32 	%r96, %r95, %r7;
	mul.wide.s32 	%rd117, %r96, 4;
	add.s64 	%rd118, %rd1, %rd117;
	atom.global.add.u32 	%r97, [%rd118], 1;
	ld.global.u32 	%r98, [%rd116+4];
	add.s32 	%r99, %r98, %r7;
	mul.wide.s32 	%rd119, %r99, 4;
	add.s64 	%rd120, %rd1, %rd119;
	atom.global.add.u32 	%r100, [%rd120], 1;
	ld.global.u32 	%r101, [%rd116+8];
	add.s32 	%r102, %r101, %r7;
	mul.wide.s32 	%rd121, %r102, 4;
	add.s64 	%rd122, %rd1, %rd121;
	atom.global.add.u32 	%r103, [%rd122], 1;
	ld.global.u32 	%r104, [%rd116+12];
	add.s32 	%r105, %r104, %r7;
	mul.wide.s32 	%rd123, %r105, 4;
	add.s64 	%rd124, %rd1, %rd123;
	atom.global.add.u32 	%r106, [%rd124], 1;
	ld.global.u32 	%r107, [%rd116+16];
	add.s32 	%r108, %r107, %r7;
	mul.wide.s32 	%rd125, %r108, 4;
	add.s64 	%rd126, %rd1, %rd125;
	atom.global.add.u32 	%r109, [%rd126], 1;
	ld.global.u32 	%r110, [%rd116+20];
	add.s32 	%r111, %r110, %r7;
	mul.wide.s32 	%rd127, %r111, 4;
	add.s64 	%rd128, %rd1, %rd127;
	atom.global.add.u32 	%r112, [%rd128], 1;
	ld.global.u32 	%r113, [%rd116+24];
	add.s32 	%r114, %r113, %r7;
	mul.wide.s32 	%rd129, %r114, 4;
	add.s64 	%rd130, %rd1, %rd129;
	atom.global.add.u32 	%r115, [%rd130], 1;
	ld.global.u32 	%r116, [%rd116+28];
	add.s32 	%r117, %r116, %r7;
	mul.wide.s32 	%rd131, %r117, 4;
	add.s64 	%rd132, %rd1, %rd131;
	atom.global.add.u32 	%r118, [%rd132], 1;
	add.s32 	%r139, %r139, 8;
$L__BB1_28:
	setp.eq.s32 	%p25, %r17, 0;
	@%p25 bra 	$L__BB1_34;
	and.b32  	%r20, %r5, 3;
	setp.lt.u32 	%p26, %r17, 4;
	@%p26 bra 	$L__BB1_31;
	add.s32 	%r119, %r139, %r6;
	mul.wide.s32 	%rd133, %r119, 4;
	add.s64 	%rd134, %rd2, %rd133;
	ld.global.u32 	%r120, [%rd134];
	add.s32 	%r121, %r120, %r7;
	mul.wide.s32 	%rd135, %r121, 4;
	add.s64 	%rd136, %rd1, %rd135;
	atom.global.add.u32 	%r122, [%rd136], 1;
	ld.global.u32 	%r123, [%rd134+4];
	add.s32 	%r124, %r123, %r7;
	mul.wide.s32 	%rd137, %r124, 4;
	add.s64 	%rd138, %rd1, %rd137;
	atom.global.add.u32 	%r125, [%rd138], 1;
	ld.global.u32 	%r126, [%rd134+8];
	add.s32 	%r127, %r126, %r7;
	mul.wide.s32 	%rd139, %r127, 4;
	add.s64 	%rd140, %rd1, %rd139;
	atom.global.add.u32 	%r128, [%rd140], 1;
	ld.global.u32 	%r129, [%rd134+12];
	add.s32 	%r130, %r129, %r7;
	mul.wide.s32 	%rd141, %r130, 4;
	add.s64 	%rd142, %rd1, %rd141;
	atom.global.add.u32 	%r131, [%rd142], 1;
	add.s32 	%r139, %r139, 4;
$L__BB1_31:
	setp.eq.s32 	%p27, %r20, 0;
	@%p27 bra 	$L__BB1_34;
	add.s32 	%r142, %r139, %r6;
	neg.s32 	%r141, %r20;
$L__BB1_33:
	.pragma "nounroll";
	mul.wide.s32 	%rd143, %r142, 4;
	add.s64 	%rd144, %rd2, %rd143;
	ld.global.u32 	%r132, [%rd144];
	add.s32 	%r133, %r132, %r7;
	mul.wide.s32 	%rd145, %r133, 4;
	add.s64 	%rd146, %rd1, %rd145;
	atom.global.add.u32 	%r134, [%rd146], 1;
	add.s32 	%r142, %r142, 1;
	add.s32 	%r141, %r141, 1;
	setp.ne.s32 	%p28, %r141, 0;
	@%p28 bra 	$L__BB1_33;
$L__BB1_34:
	ret;
$L__BB1_35:
	add.s32 	%r44, %r135, 1;
	rem.u32 	%r135, %r44, %r29;
	setp.eq.s32 	%p19, %r135, %r3;
	@%p19 bra 	$L__BB1_34;
	bra.uni 	$L__BB1_5;

}
	// .globl	_ZN3cub18CUB_300001_SM_10006detail11EmptyKernelIvEEvv
.visible .entry _ZN3cub18CUB_300001_SM_10006detail11EmptyKernelIvEEvv()
{


	ret;

}


// ===== COMPILED SASS (sm_100) =====

	.target	sm_100

	.elftype	@"ET_EXEC"


//--------------------- .note.nv.tkinfo           --------------------------
	.section	.note.nv.tkinfo,"",@"SHT_NOTE"
	.sectionflags	@"SHF_NOTE_NV_TKINFO"
	.tkinfo
        /*0018*/ 	.word	0x00000002
        /*0030*/ 	.string	""
        /*0030*/ 	.string	"ptxas"
        /*0030*/ 	.string	"Cuda compilation tools, release 13.0, V13.0.88"
        /*0030*/ 	.string	"Build cuda_13.0.r13.0/compiler.36424714_0"
        /*0030*/ 	.string	"-arch sm_100 -m 64 "



//--------------------- .note.nv.cuinfo           --------------------------
	.section	.note.nv.cuinfo,"",@"SHT_NOTE"
	.sectionflags	@"SHF_NOTE_NV_CUINFO"
        /*0018*/ 	.short	0x0002
        /*001a*/ 	.short	0x0064
        /*001c*/ 	.short	0x0082
	.zero		2


//--------------------- .nv.info                  --------------------------
	.section	.nv.info,"",@"SHT_CUDA_INFO"
	.align	4


	//----- nvinfo : EIATTR_REGCOUNT
	.align		4
        /*0000*/ 	.byte	0x04, 0x2f
        /*0002*/ 	.short	(.L_45 - .L_44)
	.align		4
.L_44:
        /*0004*/ 	.word	index@(_Z21smith_waterman_kernelPKcS0_iiPiS1_S1_PcS2_S1_)
        /*0008*/ 	.word	0x00000018


	//----- nvinfo : EIATTR_FRAME_SIZE
	.align		4
.L_45:
        /*000c*/ 	.byte	0x04, 0x11
        /*000e*/ 	.short	(.L_47 - .L_46)
	.align		4
.L_46:
        /*0010*/ 	.word	index@(_Z21smith_waterman_kernelPKcS0_iiPiS1_S1_PcS2_S1_)
        /*0014*/ 	.word	0x00000000


	//----- nvinfo : EIATTR_REGCOUNT
	.align		4
.L_47:
        /*0018*/ 	.byte	0x04, 0x2f
        /*001a*/ 	.short	(.L_49 - .L_48)
	.align		4
.L_48:
        /*001c*/ 	.word	index@(_Z27parallel_kmer_search_kernelPKcPKiS2_S2_jS0_S2_S2_iPiiS2_S2_i)
        /*0020*/ 	.word	0x0000001d


	//----- nvinfo : EIATTR_FRAME_SIZE
	.align		4
.L_49:
        /*0024*/ 	.byte	0x04, 0x11
        /*0026*/ 	.short	(.L_51 - .L_50)
	.align		4
.L_50:
        /*0028*/ 	.word	index@($__internal_0_$__cuda_sm20_rem_u64)
        /*002c*/ 	.word	0x00000000


	//----- nvinfo : EIATTR_FRAME_SIZE
	.align		4
.L_51:
        /*0030*/ 	.byte	0x04, 0x11
        /*0032*/ 	.short	(.L_53 - .L_52)
	.align		4
.L_52:
        /*0034*/ 	.word	index@(_Z27parallel_kmer_search_kernelPKcPKiS2_S2_jS0_S2_S2_iPiiS2_S2_i)
        /*0038*/ 	.word	0x00000000


	//----- nvinfo : EIATTR_REGCOUNT
	.align		4
.L_53:
        /*003c*/ 	.byte	0x04, 0x2f
        /*003e*/ 	.short	(.L_55 - .L_54)
	.align		4
.L_54:
        /*0040*/ 	.word	index@(_ZN3cub18CUB_300001_SM_10006detail11EmptyKernelIvEEvv)
        /*0044*/ 	.word	0x00000004


	//----- nvinfo : EIATTR_FRAME_SIZE
	.align		4
.L_55:
        /*0048*/ 	.byte	0x04, 0x11
        /*004a*/ 	.short	(.L_57 - .L_56)
	.align		4
.L_56:
        /*004c*/ 	.word	index@(_ZN3cub18CUB_300001_SM_10006detail11EmptyKernelIvEEvv)
        /*0050*/ 	.word	0x00000000


	//----- nvinfo : EIATTR_MIN_STACK_SIZE
	.align		4
.L_57:
        /*0054*/ 	.byte	0x04, 0x12
        /*0056*/ 	.short	(.L_59 - .L_58)
	.align		4
.L_58:
        /*0058*/ 	.word	index@(_ZN3cub18CUB_300001_SM_10006detail11EmptyKernelIvEEvv)
        /*005c*/ 	.word	0x00000000


	//----- nvinfo : EIATTR_MIN_STACK_SIZE
	.align		4
.L_59:
        /*0060*/ 	.byte	0x04, 0x12
        /*0062*/ 	.short	(.L_61 - .L_60)
	.align		4
.L_60:
        /*0064*/ 	.word	index@(_Z27parallel_kmer_search_kernelPKcPKiS2_S2_jS0_S2_S2_iPiiS2_S2_i)
        /*0068*/ 	.word	0x00000000


	//----- nvinfo : EIATTR_MIN_STACK_SIZE
	.align		4
.L_61:
        /*006c*/ 	.byte	0x04, 0x12
        /*006e*/ 	.short	(.L_63 - .L_62)
	.align		4
.L_62:
        /*0070*/ 	.word	index@(_Z21smith_waterman_kernelPKcS0_iiPiS1_S1_PcS2_S1_)
        /*0074*/ 	.word	0x00000000
.L_63:


//--------------------- .nv.compat                --------------------------
	.section	.nv.compat,"",@"SHT_CUDA_COMPAT_INFO"
	.align	4
        /*0000*/ 	.byte	0x02, 0x09, 0x00, 0x00, 0x02, 0x02, 0x01, 0x00, 0x02, 0x05, 0x05, 0x00, 0x03, 0x07, 0x01, 0x01
        /*0010*/ 	.byte	0x02, 0x03, 0x00, 0x00, 0x02, 0x06, 0x01, 0x00, 0x04, 0x0b, 0x08, 0x00, 0x09, 0x00, 0x00, 0x00
        /*0020*/ 	.byte	0x00, 0x00, 0x00, 0x00


//--------------------- .nv.info._ZN3cub18CUB_300001_SM_10006detail11EmptyKernelIvEEvv --------------------------
	.section	.nv.info._ZN3cub18CUB_300001_SM_10006detail11EmptyKernelIvEEvv,"",@"SHT_CUDA_INFO"
	.sectionflags	@""
	.align	4


	//----- nvinfo : EIATTR_CUDA_API_VERSION
	.align		4
        /*0000*/ 	.byte	0x04, 0x37
        /*0002*/ 	.short	(.L_65 - .L_64)
.L_64:
        /*0004*/ 	.word	0x00000082


	//----- nvinfo : EIATTR_SPARSE_MMA_MASK
	.align		4
.L_65:
        /*0008*/ 	.byte	0x03, 0x50
        /*000a*/ 	.short	0x0000


	//----- nvinfo : EIATTR_MAXREG_COUNT
	.align		4
        /*000c*/ 	.byte	0x03, 0x1b
        /*000e*/ 	.short	0x00ff


	//----- nvinfo : EIATTR_MERCURY_ISA_VERSION
	.align		4
        /*0010*/ 	.byte	0x03, 0x5f
        /*0012*/ 	.short	0x0101


	//----- nvinfo : EIATTR_VRC_CTA_INIT_COUNT
	.align		4
        /*0014*/ 	.byte	0x02, 0x4a
	.zero		1
	.zero		1


	//----- nvinfo : EIATTR_EXIT_INSTR_OFFSETS
	.align		4
        /*0018*/ 	.byte	0x04, 0x1c
        /*001a*/ 	.short	(.L_67 - .L_66)


	//   ....[0]....
.L_66:
        /*001c*/ 	.word	0x00000010


	//----- nvinfo : EIATTR_SW_WAR
	.align		4
.L_67:
        /*0020*/ 	.byte	0x04, 0x36
        /*0022*/ 	.short	(.L_69 - .L_68)
.L_68:
        /*0024*/ 	.word	0x00000008
.L_69:


//--------------------- .nv.info._Z27parallel_kmer_search_kernelPKcPKiS2_S2_jS0_S2_S2_iPiiS2_S2_i --------------------------
	.section	.nv.info._Z27parallel_kmer_search_kernelPKcPKiS2_S2_jS0_S2_S2_iPiiS2_S2_i,"",@"SHT_CUDA_INFO"
	.sectionflags	@""
	.align	4


	//----- nvinfo : EIATTR_CUDA_API_VERSION
	.align		4
        /*0000*/ 	.byte	0x04, 0x37
        /*0002*/ 	.short	(.L_71 - .L_70)
.L_70:
        /*0004*/ 	.word	0x00000082


	//----- nvinfo : EIATTR_KPARAM_INFO
	.align		4
.L_71:
        /*0008*/ 	.byte	0x04, 0x17
        /*000a*/ 	.short	(.L_73 - .L_72)
.L_72:
        /*000c*/ 	.word	0x00000000
        /*0010*/ 	.short	0x000d
        /*0012*/ 	.short	0x0068
        /*0014*/ 	.byte	0x00, 0xf0, 0x11, 0x00


	//----- nvinfo : EIATTR_KPARAM_INFO
	.align		4
.L_73:
        /*0018*/ 	.byte	0x04, 0x17
        /*001a*/ 	.short	(.L_75 - .L_74)
.L_74:
        /*001c*/ 	.word	0x00000000
        /*0020*/ 	.short	0x000c
        /*0022*/ 	.short	0x0060
        /*0024*/ 	.byte	0x00, 0xf5, 0x21, 0x00


	//----- nvinfo : EIATTR_KPARAM_INFO
	.align		4
.L_75:
        /*0028*/ 	.byte	0x04, 0x17
        /*002a*/ 	.short	(.L_77 - .L_76)
.L_76:
        /*002c*/ 	.word	0x00000000
        /*0030*/ 	.short	0x000b
        /*0032*/ 	.short	0x0058
        /*0034*/ 	.byte	0x00, 0xf5, 0x21, 0x00


	//----- nvinfo : EIATTR_KPARAM_INFO
	.align		4
.L_77:
        /*0038*/ 	.byte	0x04, 0x17
        /*003a*/ 	.short	(.L_79 - .L_78)
.L_78:
        /*003c*/ 	.word	0x00000000
        /*0040*/ 	.short	0x000a
        /*0042*/ 	.short	0x0050
        /*0044*/ 	.byte	0x00, 0xf0, 0x11, 0x00


	//----- nvinfo : EIATTR_KPARAM_INFO
	.align		4
.L_79:
        /*0048*/ 	.byte	0x04, 0x17
        /*004a*/ 	.short	(.L_81 - .L_80)
.L_80:
        /*004c*/ 	.word	0x00000000
        /*0050*/ 	.short	0x0009
        /*0052*/ 	.short	0x0048
        /*0054*/ 	.byte	0x00, 0xf5, 0x21, 0x00


	//----- nvinfo : EIATTR_KPARAM_INFO
	.align		4
.L_81:
        /*0058*/ 	.byte	0x04, 0x17
        /*005a*/ 	.short	(.L_83 - .L_82)
.L_82:
        /*005c*/ 	.word	0x00000000
        /*0060*/ 	.short	0x0008
        /*0062*/ 	.short	0x0040
        /*0064*/ 	.byte	0x00, 0xf0, 0x11, 0x00


	//----- nvinfo : EIATTR_KPARAM_INFO
	.align		4
.L_83:
        /*0068*/ 	.byte	0x04, 0x17
        /*006a*/ 	.short	(.L_85 - .L_84)
.L_84:
        /*006c*/ 	.word	0x00000000
        /*0070*/ 	.short	0x0007
        /*0072*/ 	.short	0x0038
        /*0074*/ 	.byte	0x00, 0xf5, 0x21, 0x00


	//----- nvinfo : EIATTR_KPARAM_INFO
	.align		4
.L_85:
        /*0078*/ 	.byte	0x04, 0x17
        /*007a*/ 	.short	(.L_87 - .L_86)
.L_86:
        /*007c*/ 	.word	0x00000000
        /*0080*/ 	.short	0x0006
        /*0082*/ 	.short	0x0030
        /*0084*/ 	.byte	0x00, 0xf5, 0x21, 0x00


	//----- nvinfo : EIATTR_KPARAM_INFO
	.align		4
.L_87:
        /*0088*/ 	.byte	0x04, 0x17
        /*008a*/ 	.short	(.L_89 - .L_88)
.L_88:
        /*008c*/ 	.word	0x00000000
        /*0090*/ 	.short	0x0005
        /*0092*/ 	.short	0x0028
        /*0094*/ 	.byte	0x00, 0xf5, 0x21, 0x00


	//----- nvinfo : EIATTR_KPARAM_INFO
	.align		4
.L_89:
        /*0098*/ 	.byte	0x04, 0x17
        /*009a*/ 	.short	(.L_91 - .L_90)
.L_90:
        /*009c*/ 	.word	0x00000000
        /*00a0*/ 	.short	0x0004
        /*00a2*/ 	.short	0x0020
        /*00a4*/ 	.byte	0x00, 0xf0, 0x11, 0x00


	//----- nvinfo : EIATTR_KPARAM_INFO
	.align		4
.L_91:
        /*00a8*/ 	.byte	0x04, 0x17
        /*00aa*/ 	.short	(.L_93 - .L_92)
.L_92:
        /*00ac*/ 	.word	0x00000000
        /*00b0*/ 	.short	0x0003
        /*00b2*/ 	.short	0x0018
        /*00b4*/ 	.byte	0x00, 0xf5, 0x21, 0x00


	//----- nvinfo : EIATTR_KPARAM_INFO
	.align		4
.L_93:
        /*00b8*/ 	.byte	0x04, 0x17
        /*00ba*/ 	.short	(.L_95 - .L_94)
.L_94:
        /*00bc*/ 	.word	0x00000000
        /*00c0*/ 	.short	0x0002
        /*00c2*/ 	.short	0x0010
        /*00c4*/ 	.byte	0x00, 0xf5, 0x21, 0x00


	//----- nvinfo : EIATTR_KPARAM_INFO
	.align		4
.L_95:
        /*00c8*/ 	.byte	0x04, 0x17
        /*00ca*/ 	.short	(.L_97 - .L_96)
.L_96:
        /*00cc*/ 	.word	0x00000000
        /*00d0*/ 	.short	0x0001
        /*00d2*/ 	.short	0x0008
        /*00d4*/ 	.byte	0x00, 0xf5, 0x21, 0x00


	//----- nvinfo : EIATTR_KPARAM_INFO
	.align		4
.L_97:
        /*00d8*/ 	.byte	0x04, 0x17
        /*00da*/ 	.short	(.L_99 - .L_98)
.L_98:
        /*00dc*/ 	.word	0x00000000
        /*00e0*/ 	.short	0x0000
        /*00e2*/ 	.short	0x0000
        /*00e4*/ 	.byte	0x00, 0xf5, 0x21, 0x00


	//----- nvinfo : EIATTR_SPARSE_MMA_MASK
	.align		4
.L_99:
        /*00e8*/ 	.byte	0x03, 0x50
        /*00ea*/ 	.short	0x0000


	//----- nvinfo : EIATTR_MAXREG_COUNT
	.align		4
        /*00ec*/ 	.byte	0x03, 0x1b
        /*00ee*/ 	.short	0x00ff


	//----- nvinfo : EIATTR_MERCURY_ISA_VERSION
	.align		4
        /*00f0*/ 	.byte	0x03, 0x5f
        /*00f2*/ 	.short	0x0101


	//----- nvinfo : EIATTR_VRC_CTA_INIT_COUNT
	.align		4
        /*00f4*/ 	.byte	0x02, 0x4a
	.zero		1
	.zero		1


	//----- nvinfo : EIATTR_EXIT_INSTR_OFFSETS
	.align		4
        /*00f8*/ 	.byte	0x04, 0x1c
        /*00fa*/ 	.short	(.L_101 - .L_100)


	//   ....[0]....
.L_100:
        /*00fc*/ 	.word	0x00000070


	//   ....[1]....
        /*0100*/ 	.word	0x00000880


	//   ....[2]....
        /*0104*/ 	.word	0x00000d00


	//   ....[3]....
        /*0108*/ 	.word	0x00000d50


	//   ....[4]....
        /*010c*/ 	.word	0x00000d90


	//   ....[5]....
        /*0110*/ 	.word	0x00001300


	//   ....[6]....
        /*0114*/ 	.word	0x000015e0


	//   ....[7]....
        /*0118*/ 	.word	0x000017c0


	//   ....[8]....
        /*011c*/ 	.word	0x000018c0


	//----- nvinfo : EIATTR_CRS_STACK_SIZE
	.align		4
.L_101:
        /*0120*/ 	.byte	0x04, 0x1e
        /*0122*/ 	.short	(.L_103 - .L_102)
.L_102:
        /*0124*/ 	.word	0x00000000


	//----- nvinfo : EIATTR_CBANK_PARAM_SIZE
	.align		4
.L_103:
        /*0128*/ 	.byte	0x03, 0x19
        /*012a*/ 	.short	0x006c


	//----- nvinfo : EIATTR_PARAM_CBANK
	.align		4
        /*012c*/ 	.byte	0x04, 0x0a
        /*012e*/ 	.short	(.L_105 - .L_104)
	.align		4
.L_104:
        /*0130*/ 	.word	index@(.nv.constant0._Z27parallel_kmer_search_kernelPKcPKiS2_S2_jS0_S2_S2_iPiiS2_S2_i)
        /*0134*/ 	.short	0x0380
        /*0136*/ 	.short	0x006c


	//----- nvinfo : EIATTR_SW_WAR
	.align		4
.L_105:
        /*0138*/ 	.byte	0x04, 0x36
        /*013a*/ 	.short	(.L_107 - .L_106)
.L_106:
        /*013c*/ 	.word	0x00000008
.L_107:


//--------------------- .nv.info._Z21smith_waterman_kernelPKcS0_iiPiS1_S1_PcS2_S1_ --------------------------
	.section	.nv.info._Z21smith_waterman_kernelPKcS0_iiPiS1_S1_PcS2_S1_,"",@"SHT_CUDA_INFO"
	.sectionflags	@""
	.align	4


	//----- nvinfo : EIATTR_CUDA_API_VERSION
	.align		4
        /*0000*/ 	.byte	0x04, 0x37
        /*0002*/ 	.short	(.L_109 - .L_108)
.L_108:
        /*0004*/ 	.word	0x00000082


	//----- nvinfo : EIATTR_KPARAM_INFO
	.align		4
.L_109:
        /*0008*/ 	.byte	0x04, 0x17
        /*000a*/ 	.short	(.L_111 - .L_110)
.L_110:
        /*000c*/ 	.word	0x00000000
        /*0010*/ 	.short	0x0009
        /*0012*/ 	.short	0x0040
        /*0014*/ 	.byte	0x00, 0xf5, 0x21, 0x00


	//----- nvinfo : EIATTR_KPARAM_INFO
	.align		4
.L_111:
        /*0018*/ 	.byte	0x04, 0x17
        /*001a*/ 	.short	(.L_113 - .L_112)
.L_112:
        /*001c*/ 	.word	0x00000000
        /*0020*/ 	.short	0x0008
        /*0022*/ 	.short	0x0038
        /*0024*/ 	.byte	0x00, 0xf5, 0x21, 0x00


	//----- nvinfo : EIATTR_KPARAM_INFO
	.align		4
.L_113:
        /*0028*/ 	.byte	0x04, 0x17
        /*002a*/ 	.short	(.L_115 - .L_114)
.L_114:
        /*002c*/ 	.word	0x00000000
        /*0030*/ 	.short	0x0007
        /*0032*/ 	.short	0x0030
        /*0034*/ 	.byte	0x00, 0xf5, 0x21, 0x00


	//----- nvinfo : EIATTR_KPARAM_INFO
	.align		4
.L_115:
        /*0038*/ 	.byte	0x04, 0x17
        /*003a*/ 	.short	(.L_117 - .L_116)
.L_116:
        /*003c*/ 	.word	0x00000000
        /*0040*/ 	.short	0x0006
        /*0042*/ 	.short	0x0028
        /*0044*/ 	.byte	0x00, 0xf5, 0x21, 0x00


	//----- nvinfo : EIATTR_KPARAM_INFO
	.align		4
.L_117:
        /*0048*/ 	.byte	0x04, 0x17
        /*004a*/ 	.short	(.L_119 - .L_118)
.L_118:
        /*004c*/ 	.word	0x00000000
        /*0050*/ 	.short	0x0005
        /*0052*/ 	.short	0x0020
        /*0054*/ 	.byte	0x00, 0xf5, 0x21, 0x00


	//----- nvinfo : EIATTR_KPARAM_INFO
	.align		4
.L_119:
        /*0058*/ 	.byte	0x04, 0x17
        /*005a*/ 	.short	(.L_121 - .L_120)
.L_120:
        /*005c*/ 	.word	0x00000000
        /*0060*/ 	.short	0x0004
        /*0062*/ 	.short	0x0018
        /*0064*/ 	.byte	0x00, 0xf5, 0x21, 0x00


	//----- nvinfo : EIATTR_KPARAM_INFO
	.align		4
.L_121:
        /*0068*/ 	.byte	0x04, 0x17
        /*006a*/ 	.short	(.L_123 - .L_122)
.L_122:
        /*006c*/ 	.word	0x00000000
        /*0070*/ 	.short	0x0003
        /*0072*/ 	.short	0x0014
        /*0074*/ 	.byte	0x00, 0xf0, 0x11, 0x00


	//----- nvinfo : EIATTR_KPARAM_INFO
	.align		4
.L_123:
        /*0078*/ 	.byte	0x04, 0x17
        /*007a*/ 	.short	(.L_125 - .L_124)
.L_124:
        /*007c*/ 	.word	0x00000000
        /*0080*/ 	.short	0x0002
        /*0082*/ 	.short	0x0010
        /*0084*/ 	.byte	0x00, 0xf0, 0x11, 0x00


	//----- nvinfo : EIATTR_KPARAM_INFO
	.align		4
.L_125:
        /*0088*/ 	.byte	0x04, 0x17
        /*008a*/ 	.short	(.L_127 - .L_126)
.L_126:
        /*008c*/ 	.word	0x00000000
        /*0090*/ 	.short	0x0001
        /*0092*/ 	.short	0x0008
        /*0094*/ 	.byte	0x00, 0xf5, 0x21, 0x00


	//----- nvinfo : EIATTR_KPARAM_INFO
	.align		4
.L_127:
        /*0098*/ 	.byte	0x04, 0x17
        /*009a*/ 	.short	(.L_129 - .L_128)
.L_128:
        /*009c*/ 	.word	0x00000000
        /*00a0*/ 	.short	0x0000
        /*00a2*/ 	.short	0x0000
        /*00a4*/ 	.byte	0x00, 0xf5, 0x21, 0x00


	//----- nvinfo : EIATTR_SPARSE_MMA_MASK
	.align		4
.L_129:
        /*00a8*/ 	.byte	0x03, 0x50
        /*00aa*/ 	.short	0x0000


	//----- nvinfo : EIATTR_MAXREG_COUNT
	.align		4
        /*00ac*/ 	.byte	0x03, 0x1b
        /*00ae*/ 	.short	0x00ff


	//----- nvinfo : EIATTR_NUM_BARRIERS
	.align		4
        /*00b0*/ 	.byte	0x02, 0x4c
        /*00b2*/ 	.byte	0x01
	.zero		1


	//----- nvinfo : EIATTR_EXTERNS
	.align		4
        /*00b4*/ 	.byte	0x04, 0x0f
        /*00b6*/ 	.short	(.L_131 - .L_130)


	//   ....[0]....
	.align		4
.L_130:
        /*00b8*/ 	.word	index@(vprintf)


	//----- nvinfo : EIATTR_MERCURY_ISA_VERSION
	.align		4
.L_131:
        /*00bc*/ 	.byte	0x03, 0x5f
        /*00be*/ 	.short	0x0101


	//----- nvinfo : EIATTR_VRC_CTA_INIT_COUNT
	.align		4
        /*00c0*/ 	.byte	0x02, 0x4a
	.zero		1
	.zero		1


	//----- nvinfo : EIATTR_SYSCALL_OFFSETS
	.align		4
        /*00c4*/ 	.byte	0x04, 0x46
        /*00c6*/ 	.short	(.L_133 - .L_132)


	//   ....[0]....
.L_132:
        /*00c8*/ 	.word	0x00001310


	//----- nvinfo : EIATTR_EXIT_INSTR_OFFSETS
	.align		4
.L_133:
        /*00cc*/ 	.byte	0x04, 0x1c
        /*00ce*/ 	.short	(.L_135 - .L_134)


	//   ....[0]....
.L_134:
        /*00d0*/ 	.word	0x00000050


	//   ....[1]....
        /*00d4*/ 	.word	0x00000c50


	//   ....[2]....
        /*00d8*/ 	.word	0x00001420


	//----- nvinfo : EIATTR_CRS_STACK_SIZE
	.align		4
.L_135:
        /*00dc*/ 	.byte	0x04, 0x1e
        /*00de*/ 	.short	(.L_137 - .L_136)
.L_136:
        /*00e0*/ 	.word	0x00000000


	//----- nvinfo : EIATTR_CBANK_PARAM_SIZE
	.align		4
.L_137:
        /*00e4*/ 	.byte	0x03, 0x19
        /*00e6*/ 	.short	0x0048


	//----- nvinfo : EIATTR_PARAM_CBANK
	.align		4
        /*00e8*/ 	.byte	0x04, 0x0a
        /*00ea*/ 	.short	(.L_139 - .L_138)
	.align		4
.L_138:
        /*00ec*/ 	.word	index@(.nv.constant0._Z21smith_waterman_kernelPKcS0_iiPiS1_S1_PcS2_S1_)
        /*00f0*/ 	.short	0x0380
        /*00f2*/ 	.short	0x0048


	//----- nvinfo : EIATTR_SW_WAR
	.align		4
.L_139:
        /*00f4*/ 	.byte	0x04, 0x36
        /*00f6*/ 	.short	(.L_141 - .L_140)
.L_140:
        /*00f8*/ 	.word	0x00000008
.L_141:


//--------------------- .nv.callgraph             --------------------------
	.section	.nv.callgraph,"",@"SHT_CUDA_CALLGRAPH"
	.align	4
	.sectionentsize	8
	.align		4
        /*0000*/ 	.word	0x00000000
	.align		4
        /*0004*/ 	.word	0xffffffff
	.align		4
        /*0008*/ 	.word	index@(_Z21smith_waterman_kernelPKcS0_iiPiS1_S1_PcS2_S1_)
	.align		4
        /*000c*/ 	.word	index@(vprintf)
	.align		4
        /*0010*/ 	.word	0x00000000
	.align		4
        /*0014*/ 	.word	0xfffffffe
	.align		4
        /*0018*/ 	.word	0x00000000
	.align		4
        /*001c*/ 	.word	0xfffffffd
	.align		4
        /*0020*/ 	.word	0x00000000
	.align		4
        /*0024*/ 	.word	0xfffffffc


//--------------------- .nv.constant4             --------------------------
	.section	.nv.constant4,"a",@progbits
	.align	8
	.align		8
.nv.constant4:
        /*0000*/ 	.dword	_ZN34_INTERNAL_9e613570_4_k_cu_af57a3934cuda3std3__45__cpo5beginE
	.align		8
        /*0008*/ 	.dword	_ZN34_INTERNAL_9e613570_4_k_cu_af57a3934cuda3std3__45__cpo3endE
	.align		8
        /*0010*/ 	.dword	_ZN34_INTERNAL_9e613570_4_k_cu_af57a3934cuda3std3__45__cpo6cbeginE
	.align		8
        /*0018*/ 	.dword	_ZN34_INTERNAL_9e613570_4_k_cu_af57a3934cuda3std3__45__cpo4cendE
	.align		8
        /*0020*/ 	.dword	_ZN34_INTERNAL_9e613570_4_k_cu_af57a3934cuda3std3__45__cpo6rbeginE
	.align		8
        /*0028*/ 	.dword	_ZN34_INTERNAL_9e613570_4_k_cu_af57a3934cuda3std3__45__cpo4rendE
	.align		8
        /*0030*/ 	.dword	_ZN34_INTERNAL_9e613570_4_k_cu_af57a3934cuda3std3__45__cpo7crbeginE
	.align		8
        /*0038*/ 	.dword	_ZN34_INTERNAL_9e613570_4_k_cu_af57a3934cuda3std3__45__cpo5crendE
	.align		8
        /*0040*/ 	.dword	_ZN34_INTERNAL_9e613570_4_k_cu_af57a3934cuda3std3__436_GLOBAL__N__9e613570_4_k_cu_af57a3936ignoreE
	.align		8
        /*0048*/ 	.dword	_ZN34_INTERNAL_9e613570_4_k_cu_af57a3934cuda3std3__419piecewise_constructE
	.align		8
        /*0050*/ 	.dword	_ZN34_INTERNAL_9e613570_4_k_cu_af57a3934cuda3std3__48in_placeE
	.align		8
        /*0058*/ 	.dword	_ZN34_INTERNAL_9e613570_4_k_cu_af57a3934cuda3std3__420unreachable_sentinelE
	.align		8
        /*0060*/ 	.dword	_ZN34_INTERNAL_9e613570_4_k_cu_af57a3934cuda3std3__47nulloptE
	.align		8
        /*0068*/ 	.dword	_ZN34_INTERNAL_9e613570_4_k_cu_af57a3934cuda3std3__48unexpectE
	.align		8
        /*0070*/ 	.dword	_ZN34_INTERNAL_9e613570_4_k_cu_af57a3934cuda3std6ranges3__45__cpo4swapE
	.align		8
        /*0078*/ 	.dword	_ZN34_INTERNAL_9e613570_4_k_cu_af57a3934cuda3std6ranges3__45__cpo9iter_moveE
	.align		8
        /*0080*/ 	.dword	_ZN34_INTERNAL_9e613570_4_k_cu_af57a3934cuda3std6ranges3__45__cpo5beginE
	.align		8
        /*0088*/ 	.dword	_ZN34_INTERNAL_9e613570_4_k_cu_af57a3934cuda3std6ranges3__45__cpo3endE
	.align		8
        /*0090*/ 	.dword	_ZN34_INTERNAL_9e613570_4_k_cu_af57a3934cuda3std6ranges3__45__cpo6cbeginE
	.align		8
        /*0098*/ 	.dword	_ZN34_INTERNAL_9e613570_4_k_cu_af57a3934cuda3std6ranges3__45__cpo4cendE
	.align		8
        /*00a0*/ 	.dword	_ZN34_INTERNAL_9e613570_4_k_cu_af57a3934cuda3std6ranges3__45__cpo7advanceE
	.align		8
        /*00a8*/ 	.dword	_ZN34_INTERNAL_9e613570_4_k_cu_af57a3934cuda3std6ranges3__45__cpo9iter_swapE
	.align		8
        /*00b0*/ 	.dword	_ZN34_INTERNAL_9e613570_4_k_cu_af57a3934cuda3std6ranges3__45__cpo4nextE
	.align		8
        /*00b8*/ 	.dword	_ZN34_INTERNAL_9e613570_4_k_cu_af57a3934cuda3std6ranges3__45__cpo4prevE
	.align		8
        /*00c0*/ 	.dword	_ZN34_INTERNAL_9e613570_4_k_cu_af57a3934cuda3std6ranges3__45__cpo4dataE
	.align		8
        /*00c8*/ 	.dword	_ZN34_INTERNAL_9e613570_4_k_cu_af57a3934cuda3std6ranges3__45__cpo5cdataE
	.align		8
        /*00d0*/ 	.dword	_ZN34_INTERNAL_9e613570_4_k_cu_af57a3934cuda3std6ranges3__45__cpo4sizeE
	.align		8
        /*00d8*/ 	.dword	_ZN34_INTERNAL_9e613570_4_k_cu_af57a3934cuda3std6ranges3__45__cpo5ssizeE
	.align		8
        /*00e0*/ 	.dword	_ZN34_INTERNAL_9e613570_4_k_cu_af57a3934cuda3std6ranges3__45__cpo8distanceE
	.align		8
        /*00e8*/ 	.dword	_ZN34_INTERNAL_9e613570_4_k_cu_af57a3936thrust24THRUST_300001_SM_1000_NS8cuda_cub3parE
	.align		8
        /*00f0*/ 	.dword	_ZN34_INTERNAL_9e613570_4_k_cu_af57a3936thrust24THRUST_300001_SM_1000_NS8cuda_cub10par_nosyncE
	.align		8
        /*00f8*/ 	.dword	_ZN34_INTERNAL_9e613570_4_k_cu_af57a3936thrust24THRUST_300001_SM_1000_NS6system6detail10sequential3seqE
	.align		8
        /*0100*/ 	.dword	_ZN34_INTERNAL_9e613570_4_k_cu_af57a3936thrust24THRUST_300001_SM_1000_NS12placeholders2_1E
	.align		8
        /*0108*/ 	.dword	_ZN34_INTERNAL_9e613570_4_k_cu_af57a3936thrust24THRUST_300001_SM_1000_NS12placeholders2_2E
	.align		8
        /*0110*/ 	.dword	_ZN34_INTERNAL_9e613570_4_k_cu_af57a3936thrust24THRUST_300001_SM_1000_NS12placeholders2_3E
	.align		8
        /*0118*/ 	.dword	_ZN34_INTERNAL_9e613570_4_k_cu_af57a3936thrust24THRUST_300001_SM_1000_NS12placeholders2_4E
	.align		8
        /*0120*/ 	.dword	_ZN34_INTERNAL_9e613570_4_k_cu_af57a3936thrust24THRUST_300001_SM_1000_NS12placeholders2_5E
	.align		8
        /*0128*/ 	.dword	_ZN34_INTERNAL_9e613570_4_k_cu_af57a3936thrust24THRUST_300001_SM_1000_NS12placeholders2_6E
	.align		8
        /*0130*/ 	.dword	_ZN34_INTERNAL_9e613570_4_k_cu_af57a3936thrust24THRUST_300001_SM_1000_NS12placeholders2_7E
	.align		8
        /*0138*/ 	.dword	_ZN34_INTERNAL_9e613570_4_k_cu_af57a3936thrust24THRUST_300001_SM_1000_NS12placeholders2_8E
	.align		8
        /*0140*/ 	.dword	_ZN34_INTERNAL_9e613570_4_k_cu_af57a3936thrust24THRUST_300001_SM_1000_NS12placeholders2_9E
	.align		8
        /*0148*/ 	.dword	_ZN34_INTERNAL_9e613570_4_k_cu_af57a3936thrust24THRUST_300001_SM_1000_NS12placeholders3_10E
	.align		8
        /*0150*/ 	.dword	_ZN34_INTERNAL_9e613570_4_k_cu_af57a3936thrust24THRUST_300001_SM_1000_NS3seqE
	.align		8
        /*0158*/ 	.dword	$str
	.align		8
        /*0160*/ 	.dword	vprintf


//--------------------- .text._ZN3cub18CUB_300001_SM_10006detail11EmptyKernelIvEEvv --------------------------
	.section	.text._ZN3cub18CUB_300001_SM_10006detail11EmptyKernelIvEEvv,"ax",@progbits
	.align	128
        .global         _ZN3cub18CUB_300001_SM_10006detail11EmptyKernelIvEEvv
        .type           _ZN3cub18CUB_300001_SM_10006detail11EmptyKernelIvEEvv,@function
        .size           _ZN3cub18CUB_300001_SM_10006detail11EmptyKernelIvEEvv,(.L_x_37 - _ZN3cub18CUB_300001_SM_10006detail11EmptyKernelIvEEvv)
        .other          _ZN3cub18CUB_300001_SM_10006detail11EmptyKernelIvEEvv,@"STO_CUDA_ENTRY STV_DEFAULT"
_ZN3cub18CUB_300001_SM_10006detail11EmptyKernelIvEEvv:
.text._ZN3cub18CUB_300001_SM_10006detail11EmptyKernelIvEEvv:
[----:B------:R-:W-:Y:S01]  /*0000*/  LDC R1, c[0x0][0x37c] ;  /* 0x0000df00ff017b82 */ /* 0x000fe20000000800 */
[----:B------:R-:W-:Y:S05]  /*0010*/  EXIT ;  /* 0x000000000000794d */ /* 0x000fea0003800000 */
.L_x_0:
[----:B------:R-:W-:-:S00]  /*0020*/  BRA `(.L_x_0) ;  /* 0xfffffffc00fc7947 */ /* 0x000fc0000383ffff */
[----:B------:R-:W-:-:S00]  /*0030*/  NOP ;  /* 0x0000000000007918 */ /* 0x000fc00000000000 */
        /* <DEDUP_REMOVED lines=12> */
.L_x_37:


//--------------------- .text._Z27parallel_kmer_search_kernelPKcPKiS2_S2_jS0_S2_S2_iPiiS2_S2_i --------------------------
	.section	.text._Z27parallel_kmer_search_kernelPKcPKiS2_S2_jS0_S2_S2_iPiiS2_S2_i,"ax",@progbits
	.align	128
        .global         _Z27parallel_kmer_search_kernelPKcPKiS2_S2_jS0_S2_S2_iPiiS2_S2_i
        .type           _Z27parallel_kmer_search_kernelPKcPKiS2_S2_jS0_S2_S2_iPiiS2_S2_i,@function
        .size           _Z27parallel_kmer_search_kernelPKcPKiS2_S2_jS0_S2_S2_iPiiS2_S2_i,(.L_x_36 - _Z27parallel_kmer_search_kernelPKcPKiS2_S2_jS0_S2_S2_iPiiS2_S2_i)
        .other          _Z27parallel_kmer_search_kernelPKcPKiS2_S2_jS0_S2_S2_iPiiS2_S2_i,@"STO_CUDA_ENTRY STV_DEFAULT"
_Z27parallel_kmer_search_kernelPKcPKiS2_S2_jS0_S2_S2_iPiiS2_S2_i:
.text._Z27parallel_kmer_search_kernelPKcPKiS2_S2_jS0_S2_S2_iPiiS2_S2_i:
[----:B------:R-:W-:Y:S01]  /*0000*/  LDC R1, c[0x0][0x37c] ;  /* 0x0000df00ff017b82 */ /* 0x000fe20000000800 */
[----:B------:R-:W0:Y:S07]  /*0010*/  S2R R0, SR_TID.X ;  /* 0x0000000000007919 */ /* 0x000e2e0000002100 */
[----:B------:R-:W0:Y:S01]  /*0020*/  S2UR UR4, SR_CTAID.X ;  /* 0x00000000000479c3 */ /* 0x000e220000002500 */
[----:B------:R-:W1:Y:S07]  /*0030*/  LDCU UR5, c[0x0][0x3e8] ;  /* 0x00007d00ff0577ac */ /* 0x000e6e0008000800 */
[----:B------:R-:W0:Y:S02]  /*0040*/  LDC R5, c[0x0][0x360] ;  /* 0x0000d800ff057b82 */ /* 0x000e240000000800 */
[----:B0-----:R-:W-:-:S05]  /*0050*/  IMAD R5, R5, UR4, R0 ;  /* 0x0000000405057c24 */ /* 0x001fca000f8e0200 */
[----:B-1----:R-:W-:-:S13]  /*0060*/  ISETP.GE.AND P0, PT, R5, UR5, PT ;  /* 0x0000000505007c0c */ /* 0x002fda000bf06270 */
[----:B------:R-:W-:Y:S05]  /*0070*/  @P0 EXIT ;  /* 0x000000000000094d */ /* 0x000fea0003800000 */
[----:B------:R-:W0:Y:S01]  /*0080*/  LDC.64 R2, c[0x0][0x3d8] ;  /* 0x0000f600ff027b82 */ /* 0x000e220000000a00 */
[----:B------:R-:W1:Y:S01]  /*0090*/  LDCU.64 UR6, c[0x0][0x358] ;  /* 0x00006b00ff0677ac */ /* 0x000e620008000a00 */
[----:B------:R-:W2:Y:S06]  /*00a0*/  LDCU.64 UR4, c[0x0][0x3a8] ;  /* 0x00007500ff0477ac */ /* 0x000eac0008000a00 */
[----:B------:R-:W3:Y:S08]  /*00b0*/  LDC.64 R8, c[0x0][0x3e0] ;  /* 0x0000f800ff087b82 */ /* 0x000ef00000000a00 */
[----:B------:R-:W4:Y:S01]  /*00c0*/  LDC.64 R10, c[0x0][0x3b0] ;  /* 0x0000ec00ff0a7b82 */ /* 0x000f220000000a00 */
[----:B0-----:R-:W-:-:S05]  /*00d0*/  IMAD.WIDE R2, R5, 0x4, R2 ;  /* 0x0000000405027825 */ /* 0x001fca00078e0202 */
[----:B-1----:R-:W4:Y:S01]  /*00e0*/  LDG.E R0, desc[UR6][R2.64] ;  /* 0x0000000602007981 */ /* 0x002f22000c1e1900 */
[----:B---3--:R-:W-:-:S06]  /*00f0*/  IMAD.WIDE R8, R5, 0x4, R8 ;  /* 0x0000000405087825 */ /* 0x008fcc00078e0208 */
[----:B------:R-:W3:Y:S01]  /*0100*/  LDG.E R8, desc[UR6][R8.64] ;  /* 0x0000000608087981 */ /* 0x000ee2000c1e1900 */
[----:B----4-:R-:W-:-:S06]  /*0110*/  IMAD.WIDE R10, R0, 0x4, R10 ;  /* 0x00000004000a7825 */ /* 0x010fcc00078e020a */
[----:B------:R-:W3:Y:S02]  /*0120*/  LDG.E R11, desc[UR6][R10.64] ;  /* 0x000000060a0b7981 */ /* 0x000ee4000c1e1900 */
[----:B---3--:R-:W-:-:S05]  /*0130*/  IMAD R4, R8, 0xf, R11 ;  /* 0x0000000f08047824 */ /* 0x008fca00078e020b */
[----:B--2---:R-:W-:-:S04]  /*0140*/  IADD3 R16, P0, PT, R4, UR4, RZ ;  /* 0x0000000404107c10 */ /* 0x004fc8000ff1e0ff */
[----:B------:R-:W-:-:S05]  /*0150*/  LEA.HI.X.SX32 R17, R4, UR5, 0x1, P0 ;  /* 0x0000000504117c11 */ /* 0x000fca00080f0eff */
[----:B------:R-:W2:Y:S04]  /*0160*/  LDG.E.U8 R2, desc[UR6][R16.64+0x1] ;  /* 0x0000010610027981 */ /* 0x000ea8000c1e1100 */
[----:B------:R-:W3:Y:S04]  /*0170*/  LDG.E.U8 R4, desc[UR6][R16.64] ;  /* 0x0000000610047981 */ /* 0x000ee8000c1e1100 */
[----:B------:R-:W4:Y:S04]  /*0180*/  LDG.E.U8 R3, desc[UR6][R16.64+0x2] ;  /* 0x0000020610037981 */ /* 0x000f28000c1e1100 */
[----:B------:R-:W5:Y:S04]  /*0190*/  LDG.E.U8 R5, desc[UR6][R16.64+0x3] ;  /* 0x0000030610057981 */ /* 0x000f68000c1e1100 */
        /* <DEDUP_REMOVED lines=10> */
[----:B------:R-:W5:Y:S01]  /*0240*/  LDG.E.U8 R22, desc[UR6][R16.64+0xe] ;  /* 0x00000e0610167981 */ /* 0x000f62000c1e1100 */
[----:B------:R-:W-:Y:S01]  /*0250*/  HFMA2 R15, -RZ, RZ, 0, 0 ;  /* 0x00000000ff0f7431 */ /* 0x000fe200000001ff */
[----:B------:R-:W-:Y:S01]  /*0260*/  MOV R13, RZ ;  /* 0x000000ff000d7202 */ /* 0x000fe20000000f00 */
[----:B------:R-:W-:Y:S01]  /*0270*/  BSSY.RECONVERGENT B0, `(.L_x_1) ;  /* 0x000005a000007945 */ /* 0x000fe20003800200 */
[----:B--2---:R-:W-:-:S05]  /*0280*/  LOP3.LUT R14, R2, 0xff, RZ, 0xc0, !PT ;  /* 0x000000ff020e7812 */ /* 0x004fca00078ec0ff */
[----:B---3--:R-:W-:Y:S01]  /*0290*/  IMAD.WIDE.U32 R14, R4, 0x83, R14 ;  /* 0x00000083040e7825 */ /* 0x008fe200078e000e */
[----:B----4-:R-:W-:-:S03]  /*02a0*/  LOP3.LUT R12, R3, 0xff, RZ, 0xc0, !PT ;  /* 0x000000ff030c7812 */ /* 0x010fc600078ec0ff */
[----:B------:R-:W-:Y:S02]  /*02b0*/  IMAD R15, R15, 0x83, RZ ;  /* 0x000000830f0f7824 */ /* 0x000fe400078e02ff */
[----:B------:R-:W-:-:S05]  /*02c0*/  IMAD.WIDE.U32 R12, R14, 0x83, R12 ;  /* 0x000000830e0c7825 */ /* 0x000fca00078e000c */
[----:B------:R-:W-:Y:S01]  /*02d0*/  IADD3 R13, PT, PT, R13, R15, RZ ;  /* 0x0000000f0d0d7210 */ /* 0x000fe20007ffe0ff */
[----:B------:R-:W-:Y:S01]  /*02e0*/  HFMA2 R15, -RZ, RZ, 0, 0 ;  /* 0x00000000ff0f7431 */ /* 0x000fe200000001ff */
[----:B-----5:R-:W-:-:S03]  /*02f0*/  LOP3.LUT R14, R5, 0xff, RZ, 0xc0, !PT ;  /* 0x000000ff050e7812 */ /* 0x020fc600078ec0ff */
[----:B------:R-:W-:Y:S02]  /*0300*/  IMAD R13, R13, 0x83, RZ ;  /* 0x000000830d0d7824 */ /* 0x000fe400078e02ff */
[----:B------:R-:W-:Y:S01]  /*0310*/  IMAD.WIDE.U32 R14, R12, 0x83, R14 ;  /* 0x000000830c0e7825 */ /* 0x000fe200078e000e */
[----:B------:R-:W-:-:S03]  /*0320*/  LOP3.LUT R12, R6, 0xff, RZ, 0xc0, !PT ;  /* 0x000000ff060c7812 */ /* 0x000fc600078ec0ff */
[----:B------:R-:W-:Y:S01]  /*0330*/  IMAD.IADD R15, R15, 0x1, R13 ;  /* 0x000000010f0f7824 */ /* 0x000fe200078e020d */
[----:B------:R-:W-:-:S03]  /*0340*/  MOV R13, RZ ;  /* 0x000000ff000d7202 */ /* 0x000fc60000000f00 */
[----:B------:R-:W-:Y:S02]  /*0350*/  IMAD R15, R15, 0x83, RZ ;  /* 0x000000830f0f7824 */ /* 0x000fe400078e02ff */
[----:B------:R-:W-:-:S05]  /*0360*/  IMAD.WIDE.U32 R12, R14, 0x83, R12 ;  /* 0x000000830e0c7825 */ /* 0x000fca00078e000c */
[----:B------:R-:W-:Y:S01]  /*0370*/  IADD3 R13, PT, PT, R13, R15, RZ ;  /* 0x0000000f0d0d7210 */ /* 0x000fe20007ffe0ff */
[----:B------:R-:W-:Y:S01]  /*0380*/  HFMA2 R15, -RZ, RZ, 0, 0 ;  /* 0x00000000ff0f7431 */ /* 0x000fe200000001ff */
[----:B------:R-:W-:-:S03]  /*0390*/  LOP3.LUT R14, R7, 0xff, RZ, 0xc0, !PT ;  /* 0x000000ff070e7812 */ /* 0x000fc600078ec0ff */
[----:B------:R-:W-:Y:S02]  /*03a0*/  IMAD R13, R13, 0x83, RZ ;  /* 0x000000830d0d7824 */ /* 0x000fe400078e02ff */
[----:B------:R-:W-:Y:S01]  /*03b0*/  IMAD.WIDE.U32 R14, R12, 0x83, R14 ;  /* 0x000000830c0e7825 */ /* 0x000fe200078e000e */
[----:B------:R-:W-:-:S04]  /*03c0*/  LOP3.LUT R12, R8, 0xff, RZ, 0xc0, !PT ;  /* 0x000000ff080c7812 */ /* 0x000fc800078ec0ff */
[----:B------:R-:W-:Y:S01]  /*03d0*/  IADD3 R15, PT, PT, R15, R13, RZ ;  /* 0x0000000d0f0f7210 */ /* 0x000fe20007ffe0ff */
[----:B------:R-:W-:Y:S02]  /*03e0*/  IMAD.MOV.U32 R13, RZ, RZ, RZ ;  /* 0x000000ffff0d7224 */ /* 0x000fe400078e00ff */
[----:B------:R-:W-:-:S04]  /*03f0*/  IMAD.WIDE.U32 R12, R14, 0x83, R12 ;  /* 0x000000830e0c7825 */ /* 0x000fc800078e000c */
[----:B------:R-:W-:Y:S01]  /*0400*/  IMAD R15, R15, 0x83, RZ ;  /* 0x000000830f0f7824 */ /* 0x000fe200078e02ff */
[----:B------:R-:W-:-:S04]  /*0410*/  LOP3.LUT R14, R9, 0xff, RZ, 0xc0, !PT ;  /* 0x000000ff090e7812 */ /* 0x000fc800078ec0ff */
[----:B------:R-:W-:Y:S02]  /*0420*/  IADD3 R13, PT, PT, R13, R15, RZ ;  /* 0x0000000f0d0d7210 */ /* 0x000fe40007ffe0ff */
        /* <DEDUP_REMOVED lines=38> */
[----:B------:R-:W-:-:S04]  /*0690*/  IADD3 R23, PT, PT, R13, R15, RZ ;  /* 0x0000000f0d177210 */ /* 0x000fc80007ffe0ff */
[----:B------:R-:W-:-:S13]  /*06a0*/  ISETP.NE.U32.AND P0, PT, R23, RZ, PT ;  /* 0x000000ff1700720c */ /* 0x000fda0003f05070 */
[----:B------:R-:W-:Y:S05]  /*06b0*/  @P0 BRA `(.L_x_2) ;  /* 0x00000000004c0947 */ /* 0x000fea0003800000 */
[----:B------:R-:W0:Y:S02]  /*06c0*/  LDCU UR4, c[0x0][0x3a0] ;  /* 0x00007400ff0477ac */ /* 0x000e240008000800 */
[----:B0-----:R-:W0:Y:S01]  /*06d0*/  I2F.U32.RP R13, UR4 ;  /* 0x00000004000d7d06 */ /* 0x001e220008209000 */
[----:B------:R-:W-:-:S07]  /*06e0*/  ISETP.NE.U32.AND P1, PT, RZ, UR4, PT ;  /* 0x00000004ff007c0c */ /* 0x000fce000bf25070 */
[----:B0-----:R-:W0:Y:S02]  /*06f0*/  MUFU.RCP R13, R13 ;  /* 0x0000000d000d7308 */ /* 0x001e240000001000 */
[----:B0-----:R-:W-:-:S06]  /*0700*/  IADD3 R14, PT, PT, R13, 0xffffffe, RZ ;  /* 0x0ffffffe0d0e7810 */ /* 0x001fcc0007ffe0ff */
[----:B------:R0:W1:Y:S02]  /*0710*/  F2I.FTZ.U32.TRUNC.NTZ R15, R14 ;  /* 0x0000000e000f7305 */ /* 0x000064000021f000 */
[----:B0-----:R-:W-:Y:S01]  /*0720*/  IMAD.MOV.U32 R14, RZ, RZ, RZ ;  /* 0x000000ffff0e7224 */ /* 0x001fe200078e00ff */
[----:B-1----:R-:W-:-:S05]  /*0730*/  IADD3 R17, PT, PT, RZ, -R15, RZ ;  /* 0x8000000fff117210 */ /* 0x002fca0007ffe0ff */
[----:B------:R-:W-:-:S04]  /*0740*/  IMAD R17, R17, UR4, RZ ;  /* 0x0000000411117c24 */ /* 0x000fc8000f8e02ff */
[----:B------:R-:W-:-:S06]  /*0750*/  IMAD.HI.U32 R15, R15, R17, R14 ;  /* 0x000000110f0f7227 */ /* 0x000fcc00078e000e */
[----:B------:R-:W-:-:S05]  /*0760*/  IMAD.HI.U32 R15, R15, R12, RZ ;  /* 0x0000000c0f0f7227 */ /* 0x000fca00078e00ff */
[----:B------:R-:W-:-:S05]  /*0770*/  IADD3 R15, PT, PT, -R15, RZ, RZ ;  /* 0x000000ff0f0f7210 */ /* 0x000fca0007ffe1ff */
[----:B------:R-:W-:-:S05]  /*0780*/  IMAD R17, R15, UR4, R12 ;  /* 0x000000040f117c24 */ /* 0x000fca000f8e020c */
[----:B------:R-:W-:-:S13]  /*0790*/  ISETP.GE.U32.AND P0, PT, R17, UR4, PT ;  /* 0x0000000411007c0c */ /* 0x000fda000bf06070 */
[----:B------:R-:W-:-:S04]  /*07a0*/  @P0 IADD3 R17, PT, PT, R17, -UR4, RZ ;  /* 0x8000000411110c10 */ /* 0x000fc8000fffe0ff */
[----:B------:R-:W-:-:S13]  /*07b0*/  ISETP.GE.U32.AND P0, PT, R17, UR4, PT ;  /* 0x0000000411007c0c */ /* 0x000fda000bf06070 */
[----:B------:R-:W-:Y:S02]  /*07c0*/  @P0 IADD3 R17, PT, PT, R17, -UR4, RZ ;  /* 0x8000000411110c10 */ /* 0x000fe4000fffe0ff */
[----:B------:R-:W-:Y:S01]  /*07d0*/  @!P1 LOP3.LUT R17, RZ, UR4, RZ, 0x33, !PT ;  /* 0x00000004ff119c12 */ /* 0x000fe2000f8e33ff */
[----:B------:R-:W-:Y:S06]  /*07e0*/  BRA `(.L_x_3) ;  /* 0x0000000000087947 */ /* 0x000fec0003800000 */
.L_x_2:
[----:B------:R-:W-:-:S07]  /*07f0*/  MOV R24, 0x810 ;  /* 0x0000081000187802 */ /* 0x000fce0000000f00 */
[----:B------:R-:W-:Y:S05]  /*0800*/  CALL.REL.NOINC `($__internal_0_$__cuda_sm20_rem_u64) ;  /* 0x0000001000307944 */ /* 0x000fea0003c00000 */
.L_x_3:
[----:B------:R-:W-:Y:S05]  /*0810*/  BSYNC.RECONVERGENT B0 ;  /* 0x0000000000007941 */ /* 0x000fea0003800200 */
.L_x_1:
[----:B------:R-:W0:Y:S01]  /*0820*/  LDC.64 R12, c[0x0][0x390] ;  /* 0x0000e400ff0c7b82 */ /* 0x000e220000000a00 */
[----:B------:R-:W1:Y:S01]  /*0830*/  LDCU UR9, c[0x0][0x3a0] ;  /* 0x00007400ff0977ac */ /* 0x000e620008000800 */
[----:B------:R-:W2:Y:S01]  /*0840*/  LDCU.64 UR4, c[0x0][0x380] ;  /* 0x00007000ff0477ac */ /* 0x000ea20008000a00 */
[----:B0-----:R-:W-:-:S05]  /*0850*/  IMAD.WIDE.U32 R12, R17, 0x4, R12 ;  /* 0x00000004110c7825 */ /* 0x001fca00078e000c */
[----:B------:R-:W3:Y:S02]  /*0860*/  LDG.E R16, desc[UR6][R12.64] ;  /* 0x000000060c107981 */ /* 0x000ee4000c1e1900 */
[----:B---3--:R-:W-:-:S13]  /*0870*/  ISETP.NE.AND P0, PT, R16, -0x1, PT ;  /* 0xffffffff1000780c */ /* 0x008fda0003f05270 */
[----:B-12---:R-:W-:Y:S05]  /*0880*/  @!P0 EXIT ;  /* 0x000000000000894d */ /* 0x006fea0003800000 */
[----:B------:R-:W0:Y:S01]  /*0890*/  LDC.64 R14, c[0x0][0x390] ;  /* 0x0000e400ff0e7b82 */ /* 0x000e220000000a00 */
[----:B------:R-:W-:-:S07]  /*08a0*/  MOV R23, R17 ;  /* 0x0000001100177202 */ /* 0x000fce0000000f00 */
.L_x_7:
[----:B------:R-:W-:-:S05]  /*08b0*/  IMAD R13, R23, 0xf, RZ ;  /* 0x0000000f170d7824 */ /* 0x000fca00078e02ff */
[----:B------:R-:W-:-:S04]  /*08c0*/  IADD3 R12, P0, PT, R13, UR4, RZ ;  /* 0x000000040d0c7c10 */ /* 0x000fc8000ff1e0ff */
[----:B------:R-:W-:-:S05]  /*08d0*/  LEA.HI.X.SX32 R13, R13, UR5, 0x1, P0 ;  /* 0x000000050d0d7c11 */ /* 0x000fca00080f0eff */
[----:B------:R-:W2:Y:S01]  /*08e0*/  LDG.E.U8 R25, desc[UR6][R12.64] ;  /* 0x000000060c197981 */ /* 0x000ea2000c1e1100 */
[----:B------:R-:W-:Y:S01]  /*08f0*/  BSSY.RECONVERGENT B0, `(.L_x_4) ;  /* 0x000002d000007945 */ /* 0x000fe20003800200 */
[----:B--2---:R-:W-:-:S13]  /*0900*/  ISETP.NE.AND P0, PT, R25, R4, PT ;  /* 0x000000041900720c */ /* 0x004fda0003f05270 */
[----:B------:R-:W-:Y:S05]  /*0910*/  @P0 BRA `(.L_x_5) ;  /* 0x0000000000a80947 */ /* 0x000fea0003800000 */
[----:B------:R-:W2:Y:S02]  /*0920*/  LDG.E.U8 R25, desc[UR6][R12.64+0x1] ;  /* 0x000001060c197981 */ /* 0x000ea4000c1e1100 */
        /* <DEDUP_REMOVED lines=40> */
[----:B------:R-:W-:Y:S05]  /*0bb0*/  @!P0 BRA `(.L_x_6) ;  /* 0x0000000000688947 */ /* 0x000fea0003800000 */
.L_x_5:
[----:B------:R-:W-:Y:S05]  /*0bc0*/  BSYNC.RECONVERGENT B0 ;  /* 0x0000000000007941 */ /* 0x000fea0003800200 */
.L_x_4:
[----:B------:R-:W1:Y:S01]  /*0bd0*/  I2F.U32.RP R16, UR9 ;  /* 0x0000000900107d06 */ /* 0x000e620008209000 */
[----:B------:R-:W-:Y:S01]  /*0be0*/  HFMA2 R12, -RZ, RZ, 0, 0 ;  /* 0x00000000ff0c7431 */ /* 0x000fe200000001ff */
[----:B------:R-:W-:-:S06]  /*0bf0*/  ISETP.NE.U32.AND P1, PT, RZ, UR9, PT ;  /* 0x00000009ff007c0c */ /* 0x000fcc000bf25070 */
[----:B-1----:R-:W1:Y:S02]  /*0c00*/  MUFU.RCP R16, R16 ;  /* 0x0000001000107308 */ /* 0x002e640000001000 */
[----:B-1----:R-:W-:-:S06]  /*0c10*/  IADD3 R24, PT, PT, R16, 0xffffffe, RZ ;  /* 0x0ffffffe10187810 */ /* 0x002fcc0007ffe0ff */
[----:B------:R-:W1:Y:S02]  /*0c20*/  F2I.FTZ.U32.TRUNC.NTZ R13, R24 ;  /* 0x00000018000d7305 */ /* 0x000e64000021f000 */
[----:B-1----:R-:W-:-:S04]  /*0c30*/  IMAD.MOV R25, RZ, RZ, -R13 ;  /* 0x000000ffff197224 */ /* 0x002fc800078e0a0d */
[----:B------:R-:W-:-:S04]  /*0c40*/  IMAD R25, R25, UR9, RZ ;  /* 0x0000000919197c24 */ /* 0x000fc8000f8e02ff */
[----:B------:R-:W-:Y:S01]  /*0c50*/  IMAD.HI.U32 R13, R13, R25, R12 ;  /* 0x000000190d0d7227 */ /* 0x000fe200078e000c */
[----:B------:R-:W-:-:S05]  /*0c60*/  IADD3 R12, PT, PT, R23, 0x1, RZ ;  /* 0x00000001170c7810 */ /* 0x000fca0007ffe0ff */
[----:B------:R-:W-:-:S05]  /*0c70*/  IMAD.HI.U32 R13, R13, R12, RZ ;  /* 0x0000000c0d0d7227 */ /* 0x000fca00078e00ff */
[----:B------:R-:W-:-:S05]  /*0c80*/  IADD3 R13, PT, PT, -R13, RZ, RZ ;  /* 0x000000ff0d0d7210 */ /* 0x000fca0007ffe1ff */
[----:B------:R-:W-:-:S05]  /*0c90*/  IMAD R23, R13, UR9, R12 ;  /* 0x000000090d177c24 */ /* 0x000fca000f8e020c */
[----:B------:R-:W-:-:S13]  /*0ca0*/  ISETP.GE.U32.AND P0, PT, R23, UR9, PT ;  /* 0x0000000917007c0c */ /* 0x000fda000bf06070 */
[----:B------:R-:W-:-:S04]  /*0cb0*/  @P0 IADD3 R23, PT, PT, R23, -UR9, RZ ;  /* 0x8000000917170c10 */ /* 0x000fc8000fffe0ff */
[----:B------:R-:W-:-:S13]  /*0cc0*/  ISETP.GE.U32.AND P0, PT, R23, UR9, PT ;  /* 0x0000000917007c0c */ /* 0x000fda000bf06070 */
[----:B------:R-:W-:Y:S02]  /*0cd0*/  @P0 IADD3 R23, PT, PT, R23, -UR9, RZ ;  /* 0x8000000917170c10 */ /* 0x000fe4000fffe0ff */
[----:B------:R-:W-:-:S04]  /*0ce0*/  @!P1 LOP3.LUT R23, RZ, UR9, RZ, 0x33, !PT ;  /* 0x00000009ff179c12 */ /* 0x000fc8000f8e33ff */
[----:B------:R-:W-:-:S13]  /*0cf0*/  ISETP.NE.AND P0, PT, R23, R17, PT ;  /* 0x000000111700720c */ /* 0x000fda0003f05270 */
[----:B------:R-:W-:Y:S05]  /*0d00*/  @!P0 EXIT ;  /* 0x000000000000894d */ /* 0x000fea0003800000 */
[----:B0-----:R-:W-:-:S05]  /*0d10*/  IMAD.WIDE.U32 R12, R23, 0x4, R14 ;  /* 0x00000004170c7825 */ /* 0x001fca00078e000e */
[----:B------:R-:W2:Y:S02]  /*0d20*/  LDG.E R16, desc[UR6][R12.64] ;  /* 0x000000060c107981 */ /* 0x000ea4000c1e1900 */
[----:B--2---:R-:W-:-:S13]  /*0d30*/  ISETP.NE.AND P0, PT, R16, -0x1, PT ;  /* 0xffffffff1000780c */ /* 0x004fda0003f05270 */
[----:B------:R-:W-:Y:S05]  /*0d40*/  @P0 BRA `(.L_x_7) ;  /* 0xfffffff800d80947 */ /* 0x000fea000383ffff */
[----:B------:R-:W-:Y:S05]  /*0d50*/  EXIT ;  /* 0x000000000000794d */ /* 0x000fea0003800000 */
.L_x_6:
[----:B------:R-:W1:Y:S01]  /*0d60*/  LDC.64 R4, c[0x0][0x388] ;  /* 0x0000e200ff047b82 */ /* 0x000e620000000a00 */
[----:B------:R-:W-:Y:S01]  /*0d70*/  ISETP.GE.AND P0, PT, R16, 0x1, PT ;  /* 0x000000011000780c */ /* 0x000fe20003f06270 */
[----:B-1----:R-:W-:-:S12]  /*0d80*/  IMAD.WIDE.U32 R4, R23, 0x4, R4 ;  /* 0x0000000417047825 */ /* 0x002fd800078e0004 */
[----:B------:R-:W-:Y:S05]  /*0d90*/  @!P0 EXIT ;  /* 0x000000000000894d */ /* 0x000fea0003800000 */
[----:B------:R1:W5:Y:S01]  /*0da0*/  LDG.E R2, desc[UR6][R4.64] ;  /* 0x0000000604027981 */ /* 0x000362000c1e1900 */
[C---:B------:R-:W-:Y:S01]  /*0db0*/  ISETP.GE.U32.AND P1, PT, R16.reuse, 0x10, PT ;  /* 0x000000101000780c */ /* 0x040fe20003f26070 */
[----:B------:R-:W-:Y:S01]  /*0dc0*/  BSSY.RECONVERGENT B1, `(.L_x_8) ;  /* 0x0000053000017945 */ /* 0x000fe20003800200 */
[----:B------:R-:W-:Y:S01]  /*0dd0*/  LOP3.LUT R10, R16, 0xf, RZ, 0xc0, !PT ;  /* 0x0000000f100a7812 */ /* 0x000fe200078ec0ff */
[----:B------:R-:W-:-:S03]  /*0de0*/  IMAD.MOV.U32 R3, RZ, RZ, RZ ;  /* 0x000000ffff037224 */ /* 0x000fc600078e00ff */
[----:B------:R-:W-:-:S07]  /*0df0*/  ISETP.NE.AND P0, PT, R10, RZ, PT ;  /* 0x000000ff0a00720c */ /* 0x000fce0003f05270 */
[----:B-1----:R-:W-:Y:S06]  /*0e00*/  @!P1 BRA `(.L_x_9) ;  /* 0x0000000400389947 */ /* 0x002fec0003800000 */
[----:B------:R-:W1:Y:S01]  /*0e10*/  LDC.64 R4, c[0x0][0x398] ;  /* 0x0000e600ff047b82 */ /* 0x000e620000000a00 */
[----:B------:R-:W-:Y:S02]  /*0e20*/  LOP3.LUT R3, R16, 0x7ffffff0, RZ, 0xc0, !PT ;  /* 0x7ffffff010037812 */ /* 0x000fe400078ec0ff */
[----:B-----5:R-:W-:Y:S02]  /*0e30*/  MOV R11, R2 ;  /* 0x00000002000b7202 */ /* 0x020fe40000000f00 */
[----:B------:R-:W-:Y:S02]  /*0e40*/  IADD3 R12, PT, PT, -R3, RZ, RZ ;  /* 0x000000ff030c7210 */ /* 0x000fe40007ffe1ff */
[----:B-1----:R-:W-:-:S04]  /*0e50*/  IADD3 R4, P1, PT, R4, 0x20, RZ ;  /* 0x0000002004047810 */ /* 0x002fc80007f3e0ff */
[----:B------:R-:W-:-:S09]  /*0e60*/  IADD3.X R5, PT, PT, RZ, R5, RZ, P1, !PT ;  /* 0x00000005ff057210 */ /* 0x000fd20000ffe4ff */
.L_x_10:
[----:B------:R-:W-:Y:S01]  /*0e70*/  IMAD.WIDE R8, R11, 0x4, R4 ;  /* 0x000000040b087825 */ /* 0x000fe200078e0204 */
[----:B---3--:R-:W1:Y:S01]  /*0e80*/  LDC.64 R6, c[0x0][0x3c8] ;  /* 0x0000f200ff067b82 */ /* 0x008e620000000a00 */
[----:B------:R-:W0:Y:S03]  /*0e90*/  LDCU UR8, c[0x0][0x3d0] ;  /* 0x00007a00ff0877ac */ /* 0x000e260008000800 */
[----:B------:R-:W0:Y:S02]  /*0ea0*/  LDG.E R13, desc[UR6][R8.64+-0x20] ;  /* 0xffffe006080d7981 */ /* 0x000e24000c1e1900 */
[----:B0-----:R-:W-:Y:S02]  /*0eb0*/  IMAD R15, R0, UR8, R13 ;  /* 0x00000008000f7c24 */ /* 0x001fe4000f8e020d */
[----:B------:R-:W-:Y:S02]  /*0ec0*/  HFMA2 R13, -RZ, RZ, 0, 5.9604644775390625e-08 ;  /* 0x00000001ff0d7431 */ /* 0x000fe400000001ff */
[----:B-1----:R-:W-:-:S05]  /*0ed0*/  IMAD.WIDE R14, R15, 0x4, R6 ;  /* 0x000000040f0e7825 */ /* 0x002fca00078e0206 */
[----:B------:R0:W-:Y:S04]  /*0ee0*/  REDG.E.ADD.STRONG.GPU desc[UR6][R14.64], R13 ;  /* 0x0000000d0e00798e */ /* 0x0001e8000c12e106 */
[----:B------:R-:W2:Y:S02]  /*0ef0*/  LDG.E R17, desc[UR6][R8.64+-0x1c] ;  /* 0xffffe40608117981 */ /* 0x000ea4000c1e1900 */
[----:B--2---:R-:W-:-:S04]  /*0f00*/  IMAD R17, R0, UR8, R17 ;  /* 0x0000000800117c24 */ /* 0x004fc8000f8e0211 */
[----:B------:R-:W-:-:S05]  /*0f10*/  IMAD.WIDE R18, R17, 0x4, R6 ;  /* 0x0000000411127825 */ /* 0x000fca00078e0206 */
[----:B------:R1:W-:Y:S04]  /*0f20*/  REDG.E.ADD.STRONG.GPU desc[UR6][R18.64], R13 ;  /* 0x0000000d1200798e */ /* 0x0003e8000c12e106 */
[----:B------:R-:W2:Y:S02]  /*0f30*/  LDG.E R17, desc[UR6][R8.64+-0x18] ;  /* 0xffffe80608117981 */ /* 0x000ea4000c1e1900 */
[----:B--2---:R-:W-:-:S04]  /*0f40*/  IMAD R17, R0, UR8, R17 ;  /* 0x0000000800117c24 */ /* 0x004fc8000f8e0211 */
[----:B------:R-:W-:-:S05]  /*0f50*/  IMAD.WIDE R20, R17, 0x4, R6 ;  /* 0x0000000411147825 */ /* 0x000fca00078e0206 */
[----:B------:R2:W-:Y:S04]  /*0f60*/  REDG.E.ADD.STRONG.GPU desc[UR6][R20.64], R13 ;  /* 0x0000000d1400798e */ /* 0x0005e8000c12e106 */
[----:B------:R-:W3:Y:S02]  /*0f70*/  LDG.E R17, desc[UR6][R8.64+-0x14] ;  /* 0xffffec0608117981 */ /* 0x000ee4000c1e1900 */
[----:B---3--:R-:W-:-:S04]  /*0f80*/  IMAD R17, R0, UR8, R17 ;  /* 0x0000000800117c24 */ /* 0x008fc8000f8e0211 */
[----:B0-----:R-:W-:-:S05]  /*0f90*/  IMAD.WIDE R14, R17, 0x4, R6 ;  /* 0x00000004110e7825 */ /* 0x001fca00078e0206 */
[----:B------:R0:W-:Y:S04]  /*0fa0*/  REDG.E.ADD.STRONG.GPU desc[UR6][R14.64], R13 ;  /* 0x0000000d0e00798e */ /* 0x0001e8000c12e106 */
[----:B------:R-:W3:Y:S02]  /*0fb0*/  LDG.E R17, desc[UR6][R8.64+-0x10] ;  /* 0xfffff00608117981 */ /* 0x000ee4000c1e1900 */
[----:B---3--:R-:W-:-:S04]  /*0fc0*/  IMAD R17, R0, UR8, R17 ;  /* 0x0000000800117c24 */ /* 0x008fc8000f8e0211 */
[----:B-1----:R-:W-:-:S05]  /*0fd0*/  IMAD.WIDE R18, R17, 0x4, R6 ;  /* 0x0000000411127825 */ /* 0x002fca00078e0206 */
[----:B------:R1:W-:Y:S04]  /*0fe0*/  REDG.E.ADD.STRONG.GPU desc[UR6][R18.64], R13 ;  /* 0x0000000d1200798e */ /* 0x0003e8000c12e106 */
[----:B------:R-:W3:Y:S02]  /*0ff0*/  LDG.E R17, desc[UR6][R8.64+-0xc] ;  /* 0xfffff40608117981 */ /* 0x000ee4000c1e1900 */
[----:B---3--:R-:W-:-:S04]  /*1000*/  IMAD R17, R0, UR8, R17 ;  /* 0x0000000800117c24 */ /* 0x008fc8000f8e0211 */
[----:B--2---:R-:W-:-:S05]  /*1010*/  IMAD.WIDE R20, R17, 0x4, R6 ;  /* 0x0000000411147825 */ /* 0x004fca00078e0206 */
        /* <DEDUP_REMOVED lines=29> */
[----:B------:R-:W4:Y:S02]  /*11f0*/  LDG.E R17, desc[UR6][R8.64+0x14] ;  /* 0x0000140608117981 */ /* 0x000f24000c1e1900 */
[----:B----4-:R-:W-:-:S04]  /*1200*/  IMAD R17, R0, UR8, R17 ;  /* 0x0000000800117c24 */ /* 0x010fc8000f8e0211 */
[----:B-1----:R-:W-:-:S05]  /*1210*/  IMAD.WIDE R18, R17, 0x4, R6 ;  /* 0x0000000411127825 */ /* 0x002fca00078e0206 */
[----:B------:R3:W-:Y:S04]  /*1220*/  REDG.E.ADD.STRONG.GPU desc[UR6][R18.64], R13 ;  /* 0x0000000d1200798e */ /* 0x0007e8000c12e106 */
[----:B------:R-:W4:Y:S02]  /*1230*/  LDG.E R17, desc[UR6][R8.64+0x18] ;  /* 0x0000180608117981 */ /* 0x000f24000c1e1900 */
[----:B----4-:R-:W-:-:S04]  /*1240*/  IMAD R17, R0, UR8, R17 ;  /* 0x0000000800117c24 */ /* 0x010fc8000f8e0211 */
[----:B--2---:R-:W-:-:S05]  /*1250*/  IMAD.WIDE R20, R17, 0x4, R6 ;  /* 0x0000000411147825 */ /* 0x004fca00078e0206 */
[----:B------:R3:W-:Y:S04]  /*1260*/  REDG.E.ADD.STRONG.GPU desc[UR6][R20.64], R13 ;  /* 0x0000000d1400798e */ /* 0x0007e8000c12e106 */
[----:B------:R-:W2:Y:S01]  /*1270*/  LDG.E R17, desc[UR6][R8.64+0x1c] ;  /* 0x00001c0608117981 */ /* 0x000ea2000c1e1900 */
[----:B------:R-:W-:-:S04]  /*1280*/  IADD3 R12, PT, PT, R12, 0x10, RZ ;  /* 0x000000100c0c7810 */ /* 0x000fc80007ffe0ff */
[----:B------:R-:W-:Y:S01]  /*1290*/  ISETP.NE.AND P1, PT, R12, RZ, PT ;  /* 0x000000ff0c00720c */ /* 0x000fe20003f25270 */
[----:B------:R-:W-:Y:S02]  /*12a0*/  VIADD R11, R11, 0x10 ;  /* 0x000000100b0b7836 */ /* 0x000fe40000000000 */
[----:B--2---:R-:W-:-:S04]  /*12b0*/  IMAD R17, R0, UR8, R17 ;  /* 0x0000000800117c24 */ /* 0x004fc8000f8e0211 */
[----:B------:R-:W-:-:S05]  /*12c0*/  IMAD.WIDE R6, R17, 0x4, R6 ;  /* 0x0000000411067825 */ /* 0x000fca00078e0206 */
[----:B------:R3:W-:Y:S01]  /*12d0*/  REDG.E.ADD.STRONG.GPU desc[UR6][R6.64], R13 ;  /* 0x0000000d0600798e */ /* 0x0007e2000c12e106 */
[----:B------:R-:W-:Y:S05]  /*12e0*/  @P1 BRA `(.L_x_10) ;  /* 0xfffffff800e01947 */ /* 0x000fea000383ffff */
.L_x_9:
[----:B------:R-:W-:Y:S05]  /*12f0*/  BSYNC.RECONVERGENT B1 ;  /* 0x0000000000017941 */ /* 0x000fea0003800200 */
.L_x_8:
[----:B------:R-:W-:Y:S05]  /*1300*/  @!P0 EXIT ;  /* 0x000000000000894d */ /* 0x000fea0003800000 */
[----:B------:R-:W-:Y:S01]  /*1310*/  ISETP.GE.U32.AND P0, PT, R10, 0x8, PT ;  /* 0x000000080a00780c */ /* 0x000fe20003f06070 */
[----:B------:R-:W-:Y:S01]  /*1320*/  BSSY.RECONVERGENT B1, `(.L_x_11) ;  /* 0x000002b000017945 */ /* 0x000fe20003800200 */
[----:B------:R-:W-:-:S04]  /*1330*/  LOP3.LUT R9, R16, 0x7, RZ, 0xc0, !PT ;  /* 0x0000000710097812 */ /* 0x000fc800078ec0ff */
[----:B------:R-:W-:-:S07]  /*1340*/  ISETP.NE.AND P1, PT, R9, RZ, PT ;  /* 0x000000ff0900720c */ /* 0x000fce0003f25270 */
[----:B------:R-:W-:Y:S06]  /*1350*/  @!P0 BRA `(.L_x_12) ;  /* 0x00000000009c8947 */ /* 0x000fec0003800000 */
[----:B------:R-:W1:Y:S01]  /*1360*/  LDC.64 R4, c[0x0][0x398] ;  /* 0x0000e600ff047b82 */ /* 0x000e620000000a00 */
[----:B---3-5:R-:W-:Y:S01]  /*1370*/  IADD3 R7, PT, PT, R2, R3, RZ ;  /* 0x0000000302077210 */ /* 0x028fe20007ffe0ff */
[----:B------:R-:W2:Y:S04]  /*1380*/  LDCU UR8, c[0x0][0x3d0] ;  /* 0x00007a00ff0877ac */ /* 0x000ea80008000800 */
[----:B-1----:R-:W-:Y:S02]  /*1390*/  IMAD.WIDE R4, R7, 0x4, R4 ;  /* 0x0000000407047825 */ /* 0x002fe400078e0204 */
[----:B------:R-:W1:Y:S03]  /*13a0*/  LDC.64 R6, c[0x0][0x3c8] ;  /* 0x0000f200ff067b82 */ /* 0x000e660000000a00 */
[----:B------:R-:W2:Y:S01]  /*13b0*/  LDG.E R11, desc[UR6][R4.64] ;  /* 0x00000006040b7981 */ /* 0x000ea2000c1e1900 */
[----:B------:R-:W-:Y:S01]  /*13c0*/  MOV R8, 0x1 ;  /* 0x0000000100087802 */ /* 0x000fe20000000f00 */
[----:B--2---:R-:W-:-:S04]  /*13d0*/  IMAD R11, R0, UR8, R11 ;  /* 0x00000008000b7c24 */ /* 0x004fc8000f8e020b */
[----:B-1----:R-:W-:-:S05]  /*13e0*/  IMAD.WIDE R10, R11, 0x4, R6 ;  /* 0x000000040b0a7825 */ /* 0x002fca00078e0206 */
[----:B------:R1:W-:Y:S04]  /*13f0*/  REDG.E.ADD.STRONG.GPU desc[UR6][R10.64], R8 ;  /* 0x000000080a00798e */ /* 0x0003e8000c12e106 */
[----:B------:R-:W2:Y:S02]  /*1400*/  LDG.E R13, desc[UR6][R4.64+0x4] ;  /* 0x00000406040d7981 */ /* 0x000ea4000c1e1900 */
[----:B--2---:R-:W-:-:S04]  /*1410*/  IMAD R13, R0, UR8, R13 ;  /* 0x00000008000d7c24 */ /* 0x004fc8000f8e020d */
[----:B------:R-:W-:-:S05]  /*1420*/  IMAD.WIDE R12, R13, 0x4, R6 ;  /* 0x000000040d0c7825 */ /* 0x000fca00078e0206 */
[----:B------:R2:W-:Y:S04]  /*1430*/  REDG.E.ADD.STRONG.GPU desc[UR6][R12.64], R8 ;  /* 0x000000080c00798e */ /* 0x0005e8000c12e106 */
[----:B0-----:R-:W3:Y:S02]  /*1440*/  LDG.E R15, desc[UR6][R4.64+0x8] ;  /* 0x00000806040f7981 */ /* 0x001ee4000c1e1900 */
[----:B---3--:R-:W-:-:S04]  /*1450*/  IMAD R15, R0, UR8, R15 ;  /* 0x00000008000f7c24 */ /* 0x008fc8000f8e020f */
[----:B------:R-:W-:-:S05]  /*1460*/  IMAD.WIDE R14, R15, 0x4, R6 ;  /* 0x000000040f0e7825 */ /* 0x000fca00078e0206 */
        /* <DEDUP_REMOVED lines=19> */
[----:B------:R-:W-:-:S05]  /*15a0*/  IMAD.WIDE R6, R17, 0x4, R6 ;  /* 0x0000000411067825 */ /* 0x000fca00078e0206 */
[----:B------:R2:W-:Y:S01]  /*15b0*/  REDG.E.ADD.STRONG.GPU desc[UR6][R6.64], R8 ;  /* 0x000000080600798e */ /* 0x0005e2000c12e106 */
[----:B------:R-:W-:-:S07]  /*15c0*/  IADD3 R3, PT, PT, R3, 0x8, RZ ;  /* 0x0000000803037810 */ /* 0x000fce0007ffe0ff */
.L_x_12:
[----:B------:R-:W-:Y:S05]  /*15d0*/  BSYNC.RECONVERGENT B1 ;  /* 0x0000000000017941 */ /* 0x000fea0003800200 */
.L_x_11:
[----:B------:R-:W-:Y:S05]  /*15e0*/  @!P1 EXIT ;  /* 0x000000000000994d */ /* 0x000fea0003800000 */
[----:B------:R-:W-:Y:S01]  /*15f0*/  ISETP.GE.U32.AND P0, PT, R9, 0x4, PT ;  /* 0x000000040900780c */ /* 0x000fe20003f06070 */
[----:B------:R-:W-:Y:S01]  /*1600*/  BSSY.RECONVERGENT B1, `(.L_x_13) ;  /* 0x000001b000017945 */ /* 0x000fe20003800200 */
[----:B------:R-:W-:-:S04]  /*1610*/  LOP3.LUT R16, R16, 0x3, RZ, 0xc0, !PT ;  /* 0x0000000310107812 */ /* 0x000fc800078ec0ff */
[----:B------:R-:W-:-:S07]  /*1620*/  ISETP.NE.AND P1, PT, R16, RZ, PT ;  /* 0x000000ff1000720c */ /* 0x000fce0003f25270 */
[----:B------:R-:W-:Y:S06]  /*1630*/  @!P0 BRA `(.L_x_14) ;  /* 0x00000000005c8947 */ /* 0x000fec0003800000 */
[----:B--23--:R-:W1:Y:S01]  /*1640*/  LDC.64 R6, c[0x0][0x398] ;  /* 0x0000e600ff067b82 */ /* 0x00ce620000000a00 */
[----:B-----5:R-:W-:Y:S01]  /*1650*/  IADD3 R5, PT, PT, R2, R3, RZ ;  /* 0x0000000302057210 */ /* 0x020fe20007ffe0ff */
[----:B------:R-:W2:Y:S04]  /*1660*/  LDCU UR8, c[0x0][0x3d0] ;  /* 0x00007a00ff0877ac */ /* 0x000ea80008000800 */
[----:B-1----:R-:W-:Y:S02]  /*1670*/  IMAD.WIDE R6, R5, 0x4, R6 ;  /* 0x0000000405067825 */ /* 0x002fe400078e0206 */
[----:B------:R-:W1:Y:S03]  /*1680*/  LDC.64 R4, c[0x0][0x3c8] ;  /* 0x0000f200ff047b82 */ /* 0x000e660000000a00 */
[----:B------:R-:W2:Y:S01]  /*1690*/  LDG.E R9, desc[UR6][R6.64] ;  /* 0x0000000606097981 */ /* 0x000ea2000c1e1900 */
[----:B------:R-:W-:-:S02]  /*16a0*/  HFMA2 R17, -RZ, RZ, 0, 5.9604644775390625e-08 ;  /* 0x00000001ff117431 */ /* 0x000fc400000001ff */
[----:B--2---:R-:W-:-:S04]  /*16b0*/  IMAD R9, R0, UR8, R9 ;  /* 0x0000000800097c24 */ /* 0x004fc8000f8e0209 */
        /* <DEDUP_REMOVED lines=10> */
[----:B0-----:R-:W2:Y:S02]  /*1760*/  LDG.E R15, desc[UR6][R6.64+0xc] ;  /* 0x00000c06060f7981 */ /* 0x001ea4000c1e1900 */
[----:B--2---:R-:W-:-:S04]  /*1770*/  IMAD R15, R0, UR8, R15 ;  /* 0x00000008000f7c24 */ /* 0x004fc8000f8e020f */
[----:B------:R-:W-:-:S05]  /*1780*/  IMAD.WIDE R4, R15, 0x4, R4 ;  /* 0x000000040f047825 */ /* 0x000fca00078e0204 */
[----:B------:R1:W-:Y:S01]  /*1790*/  REDG.E.ADD.STRONG.GPU desc[UR6][R4.64], R17 ;  /* 0x000000110400798e */ /* 0x0003e2000c12e106 */
[----:B------:R-:W-:-:S07]  /*17a0*/  VIADD R3, R3, 0x4 ;  /* 0x0000000403037836 */ /* 0x000fce0000000000 */
.L_x_14:
[----:B------:R-:W-:Y:S05]  /*17b0*/  BSYNC.RECONVERGENT B1 ;  /* 0x0000000000017941 */ /* 0x000fea0003800200 */
.L_x_13:
[----:B------:R-:W-:Y:S05]  /*17c0*/  @!P1 EXIT ;  /* 0x000000000000994d */ /* 0x000fea0003800000 */
[----:B-12---:R-:W1:Y:S01]  /*17d0*/  LDC.64 R8, c[0x0][0x3c8] ;  /* 0x0000f200ff087b82 */ /* 0x006e620000000a00 */
[----:B-----5:R-:W-:Y:S02]  /*17e0*/  IADD3 R11, PT, PT, R2, R3, RZ ;  /* 0x00000003020b7210 */ /* 0x020fe40007ffe0ff */
[----:B------:R-:W-:-:S05]  /*17f0*/  IADD3 R16, PT, PT, -R16, RZ, RZ ;  /* 0x000000ff10107210 */ /* 0x000fca0007ffe1ff */
[----:B---3--:R-:W2:Y:S02]  /*1800*/  LDC.64 R6, c[0x0][0x398] ;  /* 0x0000e600ff067b82 */ /* 0x008ea40000000a00 */
.L_x_15:
[----:B--2---:R-:W-:Y:S01]  /*1810*/  IMAD.WIDE R2, R11, 0x4, R6 ;  /* 0x000000040b027825 */ /* 0x004fe200078e0206 */
[----:B------:R-:W2:Y:S05]  /*1820*/  LDCU UR8, c[0x0][0x3d0] ;  /* 0x00007a00ff0877ac */ /* 0x000eaa0008000800 */
[----:B------:R-:W2:Y:S01]  /*1830*/  LDG.E R3, desc[UR6][R2.64] ;  /* 0x0000000602037981 */ /* 0x000ea2000c1e1900 */
[----:B------:R-:W-:Y:S02]  /*1840*/  IADD3 R16, PT, PT, R16, 0x1, RZ ;  /* 0x0000000110107810 */ /* 0x000fe40007ffe0ff */
[----:B---3--:R-:W-:Y:S02]  /*1850*/  MOV R13, 0x1 ;  /* 0x00000001000d7802 */ /* 0x008fe40000000f00 */
[----:B------:R-:W-:-:S02]  /*1860*/  ISETP.NE.AND P0, PT, R16, RZ, PT ;  /* 0x000000ff1000720c */ /* 0x000fc40003f05270 */
[----:B------:R-:W-:Y:S01]  /*1870*/  IADD3 R11, PT, PT, R11, 0x1, RZ ;  /* 0x000000010b0b7810 */ /* 0x000fe20007ffe0ff */
[----:B--2---:R-:W-:-:S04]  /*1880*/  IMAD R5, R0, UR8, R3 ;  /* 0x0000000800057c24 */ /* 0x004fc8000f8e0203 */
[----:B-1----:R-:W-:-:S05]  /*1890*/  IMAD.WIDE R4, R5, 0x4, R8 ;  /* 0x0000000405047825 */ /* 0x002fca00078e0208 */
[----:B------:R3:W-:Y:S01]  /*18a0*/  REDG.E.ADD.STRONG.GPU desc[UR6][R4.64], R13 ;  /* 0x0000000d0400798e */ /* 0x0007e2000c12e106 */
[----:B------:R-:W-:Y:S05]  /*18b0*/  @P0 BRA `(.L_x_15) ;  /* 0xfffffffc00d40947 */ /* 0x000fea000383ffff */
[----:B------:R-:W-:Y:S05]  /*18c0*/  EXIT ;  /* 0x000000000000794d */ /* 0x000fea0003800000 */
        .weak           $__internal_0_$__cuda_sm20_rem_u64
        .type           $__internal_0_$__cuda_sm20_rem_u64,@function
        .size           $__internal_0_$__cuda_sm20_rem_u64,(.L_x_36 - $__internal_0_$__cuda_sm20_rem_u64)
$__internal_0_$__cuda_sm20_rem_u64:
[----:B------:R-:W0:Y:S01]  /*18d0*/  LDCU UR4, c[0x0][0x3a0] ;  /* 0x00007400ff0477ac */ /* 0x000e220008000800 */
[----:B------:R-:W-:Y:S02]  /*18e0*/  UMOV UR5, URZ ;  /* 0x000000ff00057c82 */ /* 0x000fe40008000000 */
[----:B0-----:R-:W0:Y:S08]  /*18f0*/  I2F.U64.RP R26, UR4 ;  /* 0x00000004001a7d12 */ /* 0x001e300008309000 */
[----:B0-----:R-:W0:Y:S02]  /*1900*/  MUFU.RCP R26, R26 ;  /* 0x0000001a001a7308 */ /* 0x001e240000001000 */
[----:B0-----:R-:W-:-:S06]  /*1910*/  VIADD R14, R26, 0x1ffffffe ;  /* 0x1ffffffe1a0e7836 */ /* 0x001fcc0000000000 */
[----:B------:R-:W0:Y:S02]  /*1920*/  F2I.U64.TRUNC R14, R14 ;  /* 0x0000000e000e7311 */ /* 0x000e24000020d800 */
[----:B0-----:R-:W-:-:S04]  /*1930*/  IMAD.WIDE.U32 R16, R14, UR4, RZ ;  /* 0x000000040e107c25 */ /* 0x001fc8000f8e00ff */
[----:B------:R-:W-:Y:S01]  /*1940*/  IMAD R25, R15, UR4, R17 ;  /* 0x000000040f197c24 */ /* 0x000fe2000f8e0211 */
[----:B------:R-:W-:Y:S02]  /*1950*/  IADD3 R13, P0, PT, RZ, -R16, RZ ;  /* 0x80000010ff0d7210 */ /* 0x000fe40007f1e0ff */
[----:B------:R-:W-:Y:S02]  /*1960*/  MOV R17, R14 ;  /* 0x0000000e00117202 */ /* 0x000fe40000000f00 */
[----:B------:R-:W-:Y:S01]  /*1970*/  IADD3.X R25, PT, PT, RZ, ~R25, RZ, P0, !PT ;  /* 0x80000019ff197210 */ /* 0x000fe200007fe4ff */
[----:B------:R-:W-:-:S04]  /*1980*/  IMAD.HI.U32 R16, R14, R13, RZ ;  /* 0x0000000d0e107227 */ /* 0x000fc800078e00ff */
[----:B------:R-:W-:-:S04]  /*1990*/  IMAD.WIDE.U32 R16, P0, R14, R25, R16 ;  /* 0x000000190e107225 */ /* 0x000fc80007800010 */
[----:B------:R-:W-:-:S04]  /*19a0*/  IMAD.HI.U32 R16, P1, R15, R13, R16 ;  /* 0x0000000d0f107227 */ /* 0x000fc80007820010 */
[CC--:B------:R-:W-:Y:S02]  /*19b0*/  IMAD R17, R15.reuse, R25.reuse, RZ ;  /* 0x000000190f117224 */ /* 0x0c0fe400078e02ff */
[----:B------:R-:W-:-:S03]  /*19c0*/  IMAD.HI.U32 R13, R15, R25, RZ ;  /* 0x000000190f0d7227 */ /* 0x000fc600078e00ff */
[----:B------:R-:W-:Y:S02]  /*19d0*/  IADD3 R17, P2, PT, R17, R16, RZ ;  /* 0x0000001011117210 */ /* 0x000fe40007f5e0ff */
[----:B------:R-:W-:-:S03]  /*19e0*/  IADD3.X R13, PT, PT, R13, R15, RZ, P0, !PT ;  /* 0x0000000f0d0d7210 */ /* 0x000fc600007fe4ff */
[----:B------:R-:W-:Y:S01]  /*19f0*/  IMAD.WIDE.U32 R14, R17, UR4, RZ ;  /* 0x00000004110e7c25 */ /* 0x000fe2000f8e00ff */
[----:B------:R-:W-:Y:S02]  /*1a00*/  IADD3.X R13, PT, PT, RZ, RZ, R13, P2, P1 ;  /* 0x000000ffff0d7210 */ /* 0x000fe400017e240d */
[----:B------:R-:W-:-:S03]  /*1a10*/  IADD3 R25, P0, PT, RZ, -R14, RZ ;  /* 0x8000000eff197210 */ /* 0x000fc60007f1e0ff */
[----:B------:R-:W-:Y:S02]  /*1a20*/  IMAD R14, R13, UR4, R15 ;  /* 0x000000040d0e7c24 */ /* 0x000fe4000f8e020f */
[----:B------:R-:W-:Y:S02]  /*1a30*/  IMAD.MOV.U32 R15, RZ, RZ, RZ ;  /* 0x000000ffff0f7224 */ /* 0x000fe400078e00ff */
[----:B------:R-:W-:Y:S01]  /*1a40*/  IMAD.HI.U32 R16, R17, R25, RZ ;  /* 0x0000001911107227 */ /* 0x000fe200078e00ff */
[----:B------:R-:W-:-:S05]  /*1a50*/  IADD3.X R14, PT, PT, RZ, ~R14, RZ, P0, !PT ;  /* 0x8000000eff0e7210 */ /* 0x000fca00007fe4ff */
[----:B------:R-:W-:-:S04]  /*1a60*/  IMAD.WIDE.U32 R16, P0, R17, R14, R16 ;  /* 0x0000000e11107225 */ /* 0x000fc80007800010 */
[----:B------:R-:W-:-:S04]  /*1a70*/  IMAD.HI.U32 R17, P1, R13, R25, R16 ;  /* 0x000000190d117227 */ /* 0x000fc80007820010 */
[----:B------:R-:W-:Y:S02]  /*1a80*/  HFMA2 R25, -RZ, RZ, 0, 0 ;  /* 0x00000000ff197431 */ /* 0x000fe400000001ff */
[CC--:B------:R-:W-:Y:S02]  /*1a90*/  IMAD R16, R13.reuse, R14.reuse, RZ ;  /* 0x0000000e0d107224 */ /* 0x0c0fe400078e02ff */
[----:B------:R-:W-:-:S03]  /*1aa0*/  IMAD.HI.U32 R14, R13, R14, RZ ;  /* 0x0000000e0d0e7227 */ /* 0x000fc600078e00ff */
[----:B------:R-:W-:Y:S02]  /*1ab0*/  IADD3 R17, P2, PT, R16, R17, RZ ;  /* 0x0000001110117210 */ /* 0x000fe40007f5e0ff */
[----:B------:R-:W-:-:S03]  /*1ac0*/  IADD3.X R13, PT, PT, R14, R13, RZ, P0, !PT ;  /* 0x0000000d0e0d7210 */ /* 0x000fc600007fe4ff */
[----:B------:R-:W-:Y:S01]  /*1ad0*/  IMAD.HI.U32 R14, R17, R12, RZ ;  /* 0x0000000c110e7227 */ /* 0x000fe200078e00ff */
[----:B------:R-:W-:-:S03]  /*1ae0*/  IADD3.X R13, PT, PT, RZ, RZ, R13, P2, P1 ;  /* 0x000000ffff0d7210 */ /* 0x000fc600017e240d */
[----:B------:R-:W-:-:S04]  /*1af0*/  IMAD.WIDE.U32 R14, R17, R23, R14 ;  /* 0x00000017110e7225 */ /* 0x000fc800078e000e */
[C---:B------:R-:W-:Y:S02]  /*1b00*/  IMAD R17, R13.reuse, R23, RZ ;  /* 0x000000170d117224 */ /* 0x040fe400078e02ff */
[----:B------:R-:W-:-:S04]  /*1b10*/  IMAD.HI.U32 R14, P0, R13, R12, R14 ;  /* 0x0000000c0d0e7227 */ /* 0x000fc8000780000e */
[----:B------:R-:W-:Y:S01]  /*1b20*/  IMAD.HI.U32 R13, R13, R23, RZ ;  /* 0x000000170d0d7227 */ /* 0x000fe200078e00ff */
[----:B------:R-:W-:-:S04]  /*1b30*/  IADD3 R14, P1, PT, R17, R14, RZ ;  /* 0x0000000e110e7210 */ /* 0x000fc80007f3e0ff */
[----:B------:R-:W-:Y:S01]  /*1b40*/  IADD3.X R13, PT, PT, R13, RZ, RZ, P0, !PT ;  /* 0x000000ff0d0d7210 */ /* 0x000fe200007fe4ff */
[----:B------:R-:W-:-:S03]  /*1b50*/  IMAD.WIDE.U32 R14, R14, UR4, RZ ;  /* 0x000000040e0e7c25 */ /* 0x000fc6000f8e00ff */
[----:B------:R-:W-:-:S05]  /*1b60*/  IADD3.X R13, PT, PT, RZ, R13, RZ, P1, !PT ;  /* 0x0000000dff0d7210 */ /* 0x000fca0000ffe4ff */
[----:B------:R-:W-:Y:S01]  /*1b70*/  IMAD R16, R13, UR4, R15 ;  /* 0x000000040d107c24 */ /* 0x000fe2000f8e020f */
[----:B------:R-:W-:-:S04]  /*1b80*/  IADD3 R15, P0, PT, -R14, R12, RZ ;  /* 0x0000000c0e0f7210 */ /* 0x000fc80007f1e1ff */
[----:B------:R-:W-:Y:S02]  /*1b90*/  IADD3.X R16, PT, PT, ~R16, R23, RZ, P0, !PT ;  /* 0x0000001710107210 */ /* 0x000fe400007fe5ff */
[C---:B------:R-:W-:Y:S02]  /*1ba0*/  ISETP.GE.U32.AND P0, PT, R15.reuse, UR4, PT ;  /* 0x000000040f007c0c */ /* 0x040fe4000bf06070 */
[----:B------:R-:W-:Y:S02]  /*1bb0*/  IADD3 R12, P1, PT, R15, -UR4, RZ ;  /* 0x800000040f0c7c10 */ /* 0x000fe4000ff3e0ff */
[C---:B------:R-:W-:Y:S02]  /*1bc0*/  ISETP.GE.U32.AND.EX P0, PT, R16.reuse, RZ, PT, P0 ;  /* 0x000000ff1000720c */ /* 0x040fe40003f06100 */
[----:B------:R-:W-:Y:S02]  /*1bd0*/  IADD3.X R13, PT, PT, R16, -0x1, RZ, P1, !PT ;  /* 0xffffffff100d7810 */ /* 0x000fe40000ffe4ff */
[----:B------:R-:W-:-:S02]  /*1be0*/  SEL R12, R12, R15, P0 ;  /* 0x0000000f0c0c7207 */ /* 0x000fc40000000000 */
[----:B------:R-:W-:Y:S02]  /*1bf0*/  SEL R13, R13, R16, P0 ;  /* 0x000000100d0d7207 */ /* 0x000fe40000000000 */
[C---:B------:R-:W-:Y:S02]  /*1c00*/  ISETP.GE.U32.AND P0, PT, R12.reuse, UR4, PT ;  /* 0x000000040c007c0c */ /* 0x040fe4000bf06070 */
[----:B------:R-:W-:Y:S02]  /*1c10*/  ISETP.NE.U32.AND P1, PT, RZ, UR4, PT ;  /* 0x00000004ff007c0c */ /* 0x000fe4000bf25070 */
[----:B------:R-:W-:Y:S02]  /*1c20*/  IADD3 R17, PT, PT, R12, -UR4, RZ ;  /* 0x800000040c117c10 */ /* 0x000fe4000fffe0ff */
[----:B------:R-:W-:Y:S02]  /*1c30*/  ISETP.GE.U32.AND.EX P0, PT, R13, RZ, PT, P0 ;  /* 0x000000ff0d00720c */ /* 0x000fe40003f06100 */
[----:B------:R-:W-:-:S02]  /*1c40*/  ISETP.NE.AND.EX P1, PT, RZ, RZ, PT, P1 ;  /* 0x000000ffff00720c */ /* 0x000fc40003f25310 */
[----:B------:R-:W-:-:S04]  /*1c50*/  SEL R17, R17, R12, P0 ;  /* 0x0000000c11117207 */ /* 0x000fc80000000000 */
[----:B------:R-:W-:Y:S01]  /*1c60*/  SEL R17, R17, 0xffffffff, P1 ;  /* 0xffffffff11117807 */ /* 0x000fe20000800000 */
[----:B------:R-:W-:Y:S06]  /*1c70*/  RET.REL.NODEC R24 `(_Z27parallel_kmer_search_kernelPKcPKiS2_S2_jS0_S2_S2_iPiiS2_S2_i) ;  /* 0xffffffe018e07950 */ /* 0x000fec0003c3ffff */
.L_x_16:
        /* <DEDUP_REMOVED lines=16> */
.L_x_36:


//--------------------- .text._Z21smith_waterman_kernelPKcS0_iiPiS1_S1_PcS2_S1_ --------------------------
	.section	.text._Z21smith_waterman_kernelPKcS0_iiPiS1_S1_PcS2_S1_,"ax",@progbits
	.align	128
        .global         _Z21smith_waterman_kernelPKcS0_iiPiS1_S1_PcS2_S1_
        .type           _Z21smith_waterman_kernelPKcS0_iiPiS1_S1_PcS2_S1_,@function
        .size           _Z21smith_waterman_kernelPKcS0_iiPiS1_S1_PcS2_S1_,(.L_x_39 - _Z21smith_waterman_kernelPKcS0_iiPiS1_S1_PcS2_S1_)
        .other          _Z21smith_waterman_kernelPKcS0_iiPiS1_S1_PcS2_S1_,@"STO_CUDA_ENTRY STV_DEFAULT"
_Z21smith_waterman_kernelPKcS0_iiPiS1_S1_PcS2_S1_:
.text._Z21smith_waterman_kernelPKcS0_iiPiS1_S1_PcS2_S1_:
[----:B------:R-:W0:Y:S08]  /*0000*/  LDC R1, c[0x0][0x37c] ;  /* 0x0000df00ff017b82 */ /* 0x000e300000000800 */
[----:B------:R-:W1:Y:S01]  /*0010*/  S2UR UR49, SR_CTAID.X ;  /* 0x00000000003179c3 */ /* 0x000e620000002500 */
[----:B------:R-:W1:Y:S02]  /*0020*/  LDCU UR4, c[0x0][0x394] ;  /* 0x00007280ff0477ac */ /* 0x000e640008000800 */
[----:B-1----:R-:W-:-:S06]  /*0030*/  UISETP.GE.AND UP0, UPT, UR49, UR4, UPT ;  /* 0x000000043100728c */ /* 0x002fcc000bf06270 */
[----:B------:R-:W-:-:S13]  /*0040*/  PLOP3.LUT P0, PT, PT, PT, UP0, 0x80, 0x8 ;  /* 0x000000000008781c */ /* 0x000fda0003f0f008 */
[----:B0-----:R-:W-:Y:S05]  /*0050*/  @P0 EXIT ;  /* 0x000000000000094d */ /* 0x001fea0003800000 */
[----:B------:R-:W0:Y:S01]  /*0060*/  S2R R9, SR_TID.X ;  /* 0x0000000000097919 */ /* 0x000e220000002100 */
[----:B------:R-:W1:Y:S01]  /*0070*/  LDCU UR13, c[0x0][0x390] ;  /* 0x00007200ff0d77ac */ /* 0x000e620008000800 */
[----:B------:R-:W-:Y:S01]  /*0080*/  BSSY.RECONVERGENT B0, `(.L_x_17) ;  /* 0x000006b000007945 */ /* 0x000fe20003800200 */
[----:B------:R-:W2:Y:S01]  /*0090*/  LDCU.128 UR8, c[0x0][0x3b0] ;  /* 0x00007600ff0877ac */ /* 0x000ea20008000c00 */
[----:B------:R-:W3:Y:S01]  /*00a0*/  LDCU.128 UR4, c[0x0][0x3a0] ;  /* 0x00007400ff0477ac */ /* 0x000ee20008000c00 */
[----:B------:R-:W4:Y:S01]  /*00b0*/  LDCU.64 UR14, c[0x0][0x388] ;  /* 0x00007100ff0e77ac */ /* 0x000f220008000a00 */
[----:B------:R-:W5:Y:S01]  /*00c0*/  LDCU.64 UR40, c[0x0][0x398] ;  /* 0x00007300ff2877ac */ /* 0x000f620008000a00 */
[----:B-1----:R-:W-:Y:S02]  /*00d0*/  UIADD3 UR12, UPT, UPT, UR13, 0x321, URZ ;  /* 0x000003210d0c7890 */ /* 0x002fe4000fffe0ff */
[----:B------:R-:W-:Y:S02]  /*00e0*/  USHF.L.U32 UR38, UR49, 0x1, URZ ;  /* 0x0000000131267899 */ /* 0x000fe400080006ff */
[----:B------:R-:W-:-:S02]  /*00f0*/  UIMAD UR43, UR12, UR49, URZ ;  /* 0x000000310c2b72a4 */ /* 0x000fc4000f8e02ff */
[----:B---3--:R-:W-:Y:S02]  /*0100*/  UIMAD.WIDE.U32 UR38, UR38, 0x4, UR6 ;  /* 0x00000004262678a5 */ /* 0x008fe4000f8e0006 */
[----:B--2---:R-:W-:Y:S02]  /*0110*/  UIADD3 UR45, UP0, UPT, UR43, UR8, URZ ;  /* 0x000000082b2d7290 */ /* 0x004fe4000ff1e0ff */
[----:B------:R-:W-:Y:S01]  /*0120*/  USHF.R.S32.HI UR44, URZ, 0x1f, UR43 ;  /* 0x0000001fff2c7899 */ /* 0x000fe2000801142b */
[----:B0-----:R-:W-:Y:S01]  /*0130*/  ISETP.GT.U32.AND P0, PT, R9, 0x320, PT ;  /* 0x000003200900780c */ /* 0x001fe20003f04070 */
[----:B------:R-:W-:Y:S02]  /*0140*/  UIMAD UR7, UR49, 0x321, URZ ;  /* 0x00000321310778a4 */ /* 0x000fe4000f8e02ff */
[----:B------:R-:W-:Y:S02]  /*0150*/  UIMAD UR6, UR49, UR13, UR49 ;  /* 0x0000000d310672a4 */ /* 0x000fe4000f8e0231 */
[----:B------:R-:W-:-:S02]  /*0160*/  UIADD3.X UR46, UPT, UPT, UR44, UR9, URZ, UP0, !UPT ;  /* 0x000000092c2e7290 */ /* 0x000fc400087fe4ff */
[----:B------:R-:W-:Y:S02]  /*0170*/  UIADD3 UR43, UP1, UPT, UR43, UR10, URZ ;  /* 0x0000000a2b2b7290 */ /* 0x000fe4000ff3e0ff */
[----:B----4-:R-:W-:Y:S02]  /*0180*/  UIADD3 UR8, UP0, UPT, UR7, UR14, URZ ;  /* 0x0000000e07087290 */ /* 0x010fe4000ff1e0ff */
[----:B------:R-:W-:Y:S02]  /*0190*/  UIMAD UR6, UR6, 0x322, URZ ;  /* 0x00000322060678a4 */ /* 0x000fe4000f8e02ff */
[----:B------:R-:W-:Y:S02]  /*01a0*/  UIADD3.X UR44, UPT, UPT, UR44, UR11, URZ, UP1, !UPT ;  /* 0x0000000b2c2c7290 */ /* 0x000fe40008ffe4ff */
[----:B------:R-:W-:Y:S01]  /*01b0*/  UIMAD.WIDE.U32 UR4, UR49, 0x4, UR4 ;  /* 0x00000004310478a5 */ /* 0x000fe2000f8e0004 */
[----:B------:R-:W0:Y:S01]  /*01c0*/  LDCU.64 UR36, c[0x0][0x358] ;  /* 0x00006b00ff2477ac */ /* 0x000e220008000a00 */
[----:B------:R-:W-:-:S02]  /*01d0*/  UIADD3.X UR9, UPT, UPT, URZ, UR15, URZ, UP0, !UPT ;  /* 0x0000000fff097290 */ /* 0x000fc400087fe4ff */
[----:B-----5:R-:W-:Y:S01]  /*01e0*/  UIMAD.WIDE UR40, UR6, 0x4, UR40 ;  /* 0x00000004062878a5 */ /* 0x020fe2000f8e0228 */
[----:B------:R-:W-:Y:S11]  /*01f0*/  @P0 BRA `(.L_x_18) ;  /* 0x00000004004c0947 */ /* 0x000ff60003800000 */
[----:B------:R-:W1:Y:S01]  /*0200*/  LDC R0, c[0x0][0x360] ;  /* 0x0000d800ff007b82 */ /* 0x000e620000000800 */
[----:B------:R-:W-:Y:S01]  /*0210*/  BSSY.RECONVERGENT B1, `(.L_x_19) ;  /* 0x0000033000017945 */ /* 0x000fe20003800200 */
[----:B-1----:R-:W1:Y:S01]  /*0220*/  I2F.U32.RP R7, R0 ;  /* 0x0000000000077306 */ /* 0x002e620000209000 */
[----:B------:R-:W-:Y:S01]  /*0230*/  IMAD.IADD R4, R9, 0x1, R0 ;  /* 0x0000000109047824 */ /* 0x000fe200078e0200 */
[----:B------:R-:W-:-:S04]  /*0240*/  ISETP.NE.U32.AND P2, PT, R0, RZ, PT ;  /* 0x000000ff0000720c */ /* 0x000fc80003f45070 */
[C---:B------:R-:W-:Y:S02]  /*0250*/  ISETP.GE.U32.AND P0, PT, R4.reuse, 0x321, PT ;  /* 0x000003210400780c */ /* 0x040fe40003f06070 */
[----:B------:R-:W-:Y:S02]  /*0260*/  VIMNMX.U32 R5, PT, PT, R4, 0x321, !PT ;  /* 0x0000032104057848 */ /* 0x000fe40007fe0000 */
[----:B------:R-:W-:-:S04]  /*0270*/  SEL R6, RZ, 0x1, P0 ;  /* 0x00000001ff067807 */ /* 0x000fc80000000000 */
[----:B------:R-:W-:Y:S01]  /*0280*/  IADD3 R5, PT, PT, R5, -R4, -R6 ;  /* 0x8000000405057210 */ /* 0x000fe20007ffe806 */
[----:B-1----:R-:W1:Y:S02]  /*0290*/  MUFU.RCP R7, R7 ;  /* 0x0000000700077308 */ /* 0x002e640000001000 */
[----:B-1----:R-:W-:-:S06]  /*02a0*/  VIADD R2, R7, 0xffffffe ;  /* 0x0ffffffe07027836 */ /* 0x002fcc0000000000 */
[----:B------:R1:W2:Y:S02]  /*02b0*/  F2I.FTZ.U32.TRUNC.NTZ R3, R2 ;  /* 0x0000000200037305 */ /* 0x0002a4000021f000 */
[----:B-1----:R-:W-:Y:S02]  /*02c0*/  IMAD.MOV.U32 R2, RZ, RZ, RZ ;  /* 0x000000ffff027224 */ /* 0x002fe400078e00ff */
[----:B--2---:R-:W-:-:S04]  /*02d0*/  IMAD.MOV R11, RZ, RZ, -R3 ;  /* 0x000000ffff0b7224 */ /* 0x004fc800078e0a03 */
[----:B------:R-:W-:-:S04]  /*02e0*/  IMAD R11, R11, R0, RZ ;  /* 0x000000000b0b7224 */ /* 0x000fc800078e02ff */
[----:B------:R-:W-:-:S06]  /*02f0*/  IMAD.HI.U32 R8, R3, R11, R2 ;  /* 0x0000000b03087227 */ /* 0x000fcc00078e0002 */
[----:B------:R-:W-:-:S04]  /*0300*/  IMAD.HI.U32 R3, R8, R5, RZ ;  /* 0x0000000508037227 */ /* 0x000fc800078e00ff */
[----:B------:R-:W-:-:S04]  /*0310*/  IMAD.MOV R2, RZ, RZ, -R3 ;  /* 0x000000ffff027224 */ /* 0x000fc800078e0a03 */
[----:B------:R-:W-:-:S05]  /*0320*/  IMAD R5, R0, R2, R5 ;  /* 0x0000000200057224 */ /* 0x000fca00078e0205 */
[----:B------:R-:W-:-:S13]  /*0330*/  ISETP.GE.U32.AND P0, PT, R5, R0, PT ;  /* 0x000000000500720c */ /* 0x000fda0003f06070 */
[----:B------:R-:W-:Y:S01]  /*0340*/  @P0 IMAD.IADD R5, R5, 0x1, -R0 ;  /* 0x0000000105050824 */ /* 0x000fe200078e0a00 */
[----:B------:R-:W-:-:S04]  /*0350*/  @P0 IADD3 R3, PT, PT, R3, 0x1, RZ ;  /* 0x0000000103030810 */ /* 0x000fc80007ffe0ff */
[----:B------:R-:W-:-:S13]  /*0360*/  ISETP.GE.U32.AND P1, PT, R5, R0, PT ;  /* 0x000000000500720c */ /* 0x000fda0003f26070 */
[----:B------:R-:W-:Y:S01]  /*0370*/  @P1 VIADD R3, R3, 0x1 ;  /* 0x0000000103031836 */ /* 0x000fe20000000000 */
[----:B------:R-:W-:-:S05]  /*0380*/  @!P2 LOP3.LUT R3, RZ, R0, RZ, 0x33, !PT ;  /* 0x00000000ff03a212 */ /* 0x000fca00078e33ff */
[----:B------:R-:W-:Y:S02]  /*0390*/  IMAD.IADD R6, R6, 0x1, R3 ;  /* 0x0000000106067824 */ /* 0x000fe400078e0203 */
[----:B------:R-:W-:-:S03]  /*03a0*/  IMAD.MOV.U32 R3, RZ, RZ, R9 ;  /* 0x000000ffff037224 */ /* 0x000fc600078e0009 */
[C---:B------:R-:W-:Y:S02]  /*03b0*/  LOP3.LUT R2, R6.reuse, 0x3, RZ, 0xc0, !PT ;  /* 0x0000000306027812 */ /* 0x040fe400078ec0ff */
[----:B------:R-:W-:Y:S02]  /*03c0*/  ISETP.GE.U32.AND P0, PT, R6, 0x3, PT ;  /* 0x000000030600780c */ /* 0x000fe40003f06070 */
[----:B------:R-:W-:-:S13]  /*03d0*/  ISETP.NE.AND P1, PT, R2, 0x3, PT ;  /* 0x000000030200780c */ /* 0x000fda0003f25270 */
[----:B------:R-:W-:Y:S05]  /*03e0*/  @!P1 BRA `(.L_x_20) ;  /* 0x0000000000549947 */ /* 0x000fea0003800000 */
[----:B------:R-:W1:Y:S01]  /*03f0*/  S2R R3, SR_CgaCtaId ;  /* 0x0000000000037919 */ /* 0x000e620000008800 */
[----:B------:R-:W-:Y:S01]  /*0400*/  VIADD R6, R6, 0x1 ;  /* 0x0000000106067836 */ /* 0x000fe20000000000 */
[----:B------:R-:W-:Y:S01]  /*0410*/  MOV R2, 0x400 ;  /* 0x0000040000027802 */ /* 0x000fe20000000f00 */
[----:B------:R-:W-:-:S03]  /*0420*/  IMAD.U32 R4, RZ, RZ, UR14 ;  /* 0x0000000eff047e24 */ /* 0x000fc6000f8e00ff */
[----:B------:R-:W-:Y:S02]  /*0430*/  LOP3.LUT R6, R6, 0x3, RZ, 0xc0, !PT ;  /* 0x0000000306067812 */ /* 0x000fe400078ec0ff */
[----:B------:R-:W-:-:S03]  /*0440*/  IADD3 R11, P1, P2, R9, UR7, R4 ;  /* 0x00000007090b7c10 */ /* 0x000fc6000fa3e004 */
[----:B------:R-:W-:Y:S01]  /*0450*/  IMAD.MOV R6, RZ, RZ, -R6 ;  /* 0x000000ffff067224 */ /* 0x000fe200078e0a06 */
[----:B------:R-:W-:Y:S02]  /*0460*/  IADD3.X R10, PT, PT, RZ, UR15, RZ, P1, P2 ;  /* 0x0000000fff0a7c10 */ /* 0x000fe40008fe44ff */
[----:B-1----:R-:W-:Y:S02]  /*0470*/  LEA R8, R3, R2, 0x18 ;  /* 0x0000000203087211 */ /* 0x002fe400078ec0ff */
[----:B------:R-:W-:-:S07]  /*0480*/  MOV R3, R9 ;  /* 0x0000000900037202 */ /* 0x000fce0000000f00 */
.L_x_21:
[----:B------:R-:W-:Y:S02]  /*0490*/  IMAD.MOV.U32 R4, RZ, RZ, R11 ;  /* 0x000000ffff047224 */ /* 0x000fe400078e000b */
[----:B------:R-:W-:-:S05]  /*04a0*/  IMAD.MOV.U32 R5, RZ, RZ, R10 ;  /* 0x000000ffff057224 */ /* 0x000fca00078e000a */
[----:B01----:R-:W2:Y:S01]  /*04b0*/  LDG.E.U8 R2, desc[UR36][R4.64] ;  /* 0x0000002404027981 */ /* 0x003ea2000c1e1100 */
[----:B------:R-:W-:Y:S01]  /*04c0*/  IMAD.IADD R7, R8, 0x1, R3 ;  /* 0x0000000108077824 */ /* 0x000fe200078e0203 */
[----:B------:R-:W-:Y:S01]  /*04d0*/  IADD3 R11, P2, PT, R0, R11, RZ ;  /* 0x0000000b000b7210 */ /* 0x000fe20007f5e0ff */
[----:B------:R-:W-:Y:S01]  /*04e0*/  VIADD R6, R6, 0x1 ;  /* 0x0000000106067836 */ /* 0x000fe20000000000 */
[----:B------:R-:W-:-:S03]  /*04f0*/  IADD3 R3, PT, PT, R0, R3, RZ ;  /* 0x0000000300037210 */ /* 0x000fc60007ffe0ff */
[----:B------:R-:W-:Y:S01]  /*0500*/  IMAD.X R10, RZ, RZ, R10, P2 ;  /* 0x000000ffff0a7224 */ /* 0x000fe200010e060a */
[----:B------:R-:W-:Y:S01]  /*0510*/  ISETP.NE.AND P1, PT, R6, RZ, PT ;  /* 0x000000ff0600720c */ /* 0x000fe20003f25270 */
[----:B--2---:R1:W-:-:S12]  /*0520*/  STS.U8 [R7], R2 ;  /* 0x0000000207007388 */ /* 0x0043d80000000000 */
[----:B------:R-:W-:Y:S05]  /*0530*/  @P1 BRA `(.L_x_21) ;  /* 0xfffffffc00d41947 */ /* 0x000fea000383ffff */
.L_x_20:
[----:B0-----:R-:W-:Y:S05]  /*0540*/  BSYNC.RECONVERGENT B1 ;  /* 0x0000000000017941 */ /* 0x001fea0003800200 */
.L_x_19:
[----:B------:R-:W-:Y:S05]  /*0550*/  @!P0 BRA `(.L_x_18) ;  /* 0x0000000000748947 */ /* 0x000fea0003800000 */
[----:B------:R-:W0:Y:S01]  /*0560*/  S2R R5, SR_CgaCtaId ;  /* 0x0000000000057919 */ /* 0x000e220000008800 */
[----:B-1----:R-:W-:-:S04]  /*0570*/  MOV R2, 0x400 ;  /* 0x0000040000027802 */ /* 0x002fc80000000f00 */
[----:B0-----:R-:W-:-:S07]  /*0580*/  LEA R2, R5, R2, 0x18 ;  /* 0x0000000205027211 */ /* 0x001fce00078ec0ff */
.L_x_22:
[----:B------:R-:W-:Y:S01]  /*0590*/  IMAD.IADD R7, R0, 0x1, R3 ;  /* 0x0000000100077824 */ /* 0x000fe200078e0203 */
[----:B--2---:R-:W-:-:S03]  /*05a0*/  IADD3 R4, P0, PT, R3, UR8, RZ ;  /* 0x0000000803047c10 */ /* 0x004fc6000ff1e0ff */
[C-C-:B------:R-:W-:Y:S01]  /*05b0*/  IMAD.IADD R9, R7.reuse, 0x1, R0.reuse ;  /* 0x0000000107097824 */ /* 0x140fe200078e0200 */
[----:B------:R-:W-:Y:S01]  /*05c0*/  IADD3 R6, P1, PT, R7, UR8, RZ ;  /* 0x0000000807067c10 */ /* 0x000fe2000ff3e0ff */
[----:B------:R-:W-:Y:S02]  /*05d0*/  IMAD.X R5, RZ, RZ, UR9, P0 ;  /* 0x00000009ff057e24 */ /* 0x000fe400080e06ff */
[C---:B------:R-:W-:Y:S01]  /*05e0*/  IMAD.IADD R17, R9.reuse, 0x1, R0 ;  /* 0x0000000109117824 */ /* 0x040fe200078e0200 */
[----:B------:R-:W-:Y:S02]  /*05f0*/  IADD3 R8, P0, PT, R9, UR8, RZ ;  /* 0x0000000809087c10 */ /* 0x000fe4000ff1e0ff */
[----:B------:R-:W-:Y:S01]  /*0600*/  IADD3.X R7, PT, PT, RZ, UR9, RZ, P1, !PT ;  /* 0x00000009ff077c10 */ /* 0x000fe20008ffe4ff */
[----:B------:R-:W2:Y:S01]  /*0610*/  LDG.E.U8 R4, desc[UR36][R4.64] ;  /* 0x0000002404047981 */ /* 0x000ea2000c1e1100 */
[----:B------:R-:W-:Y:S01]  /*0620*/  IADD3 R10, P1, PT, R17, UR8, RZ ;  /* 0x00000008110a7c10 */ /* 0x000fe2000ff3e0ff */
[----:B------:R-:W-:-:S02]  /*0630*/  IMAD.X R9, RZ, RZ, UR9, P0 ;  /* 0x00000009ff097e24 */ /* 0x000fc400080e06ff */
[----:B------:R-:W3:Y:S02]  /*0640*/  LDG.E.U8 R6, desc[UR36][R6.64] ;  /* 0x0000002406067981 */ /* 0x000ee4000c1e1100 */
[----:B------:R-:W-:Y:S02]  /*0650*/  IMAD.X R11, RZ, RZ, UR9, P1 ;  /* 0x00000009ff0b7e24 */ /* 0x000fe400088e06ff */
[----:B------:R-:W4:Y:S04]  /*0660*/  LDG.E.U8 R8, desc[UR36][R8.64] ;  /* 0x0000002408087981 */ /* 0x000f28000c1e1100 */
[----:B------:R-:W5:Y:S01]  /*0670*/  LDG.E.U8 R10, desc[UR36][R10.64] ;  /* 0x000000240a0a7981 */ /* 0x000f62000c1e1100 */
[----:B------:R-:W-:-:S04]  /*0680*/  IMAD.IADD R21, R2, 0x1, R3 ;  /* 0x0000000102157824 */ /* 0x000fc800078e0203 */
[----:B------:R-:W-:-:S04]  /*0690*/  IMAD.IADD R13, R21, 0x1, R0 ;  /* 0x00000001150d7824 */ /* 0x000fc800078e0200 */
[----:B------:R-:W-:-:S05]  /*06a0*/  IMAD.IADD R15, R13, 0x1, R0 ;  /* 0x000000010d0f7824 */ /* 0x000fca00078e0200 */
[----:B------:R-:W-:Y:S01]  /*06b0*/  IADD3 R19, PT, PT, R15, R0, RZ ;  /* 0x000000000f137210 */ /* 0x000fe20007ffe0ff */
[----:B------:R-:W-:-:S05]  /*06c0*/  IMAD.IADD R3, R17, 0x1, R0 ;  /* 0x0000000111037824 */ /* 0x000fca00078e0200 */
[----:B------:R-:W-:Y:S01]  /*06d0*/  ISETP.GE.U32.AND P0, PT, R3, 0x321, PT ;  /* 0x000003210300780c */ /* 0x000fe20003f06070 */
[----:B--2---:R2:W-:Y:S04]  /*06e0*/  STS.U8 [R21], R4 ;  /* 0x0000000415007388 */ /* 0x0045e80000000000 */
[----:B---3--:R2:W-:Y:S04]  /*06f0*/  STS.U8 [R13], R6 ;  /* 0x000000060d007388 */ /* 0x0085e80000000000 */
[----:B----4-:R2:W-:Y:S04]  /*0700*/  STS.U8 [R15], R8 ;  /* 0x000000080f007388 */ /* 0x0105e80000000000 */
[----:B-----5:R2:W-:Y:S01]  /*0710*/  STS.U8 [R19], R10 ;  /* 0x0000000a13007388 */ /* 0x0205e20000000000 */
[----:B------:R-:W-:Y:S05]  /*0720*/  @!P0 BRA `(.L_x_22) ;  /* 0xfffffffc00988947 */ /* 0x000fea000383ffff */
.L_x_18:
[----:B0-----:R-:W-:Y:S05]  /*0730*/  BSYNC.RECONVERGENT B0 ;  /* 0x0000000000007941 */ /* 0x001fea0003800200 */
.L_x_17:
[----:B------:R-:W-:Y:S01]  /*0740*/  BAR.SYNC.DEFER_BLOCKING 0x0 ;  /* 0x0000000000007b1d */ /* 0x000fe20000010000 */
[----:B------:R-:W-:-:S09]  /*0750*/  UISETP.GE.AND UP0, UPT, UR13, -0x31f, UPT ;  /* 0xfffffce10d00788c */ /* 0x000fd2000bf06270 */
[----:B------:R-:W-:Y:S05]  /*0760*/  BRA.U !UP0, `(.L_x_23) ;  /* 0x0000000508307547 */ /* 0x000fea000b800000 */
[----:B------:R-:W-:Y:S01]  /*0770*/  UISETP.LT.AND UP0, UPT, UR12, 0x2, UPT ;  /* 0x000000020c00788c */ /* 0x000fe2000bf01270 */
[----:B------:R-:W-:-:S03]  /*0780*/  IMAD.MOV.U32 R0, RZ, RZ, 0x2 ;  /* 0x00000002ff007424 */ /* 0x000fc600078e00ff */
[----:B------:R-:W-:-:S12]  /*0790*/  USEL UR6, UR12, 0x2, !UP0 ;  /* 0x000000020c067887 */ /* 0x000fd8000c000000 */
.L_x_28:
[----:B0-----:R-:W0:Y:S01]  /*07a0*/  LDC R5, c[0x0][0x390] ;  /* 0x0000e400ff057b82 */ /* 0x001e220000000800 */
[----:B-1----:R-:W1:Y:S01]  /*07b0*/  S2R R7, SR_TID.X ;  /* 0x0000000000077919 */ /* 0x002e620000002100 */
[----:B------:R-:W-:Y:S01]  /*07c0*/  VIMNMX R2, PT, PT, R0, 0x322, !PT ;  /* 0x0000032200027848 */ /* 0x000fe20007fe0100 */
[----:B------:R-:W3:Y:S04]  /*07d0*/  LDCU.64 UR10, c[0x0][0x380] ;  /* 0x00007000ff0a77ac */ /* 0x000ee80008000a00 */
[----:B------:R-:W-:Y:S01]  /*07e0*/  VIADD R3, R2, 0xfffffcdf ;  /* 0xfffffcdf02037836 */ /* 0x000fe20000000000 */
[----:B0-----:R-:W-:-:S05]  /*07f0*/  VIADDMNMX R2, R0, 0xffffffff, R5, PT ;  /* 0xffffffff00027846 */ /* 0x001fca0003800105 */
[----:B------:R-:W-:-:S05]  /*0800*/  IMAD.IADD R2, R2, 0x1, -R3 ;  /* 0x0000000102027824 */ /* 0x000fca00078e0a03 */
[----:B-1----:R-:W-:-:S13]  /*0810*/  ISETP.GT.AND P0, PT, R7, R2, PT ;  /* 0x000000020700720c */ /* 0x002fda0003f04270 */
[----:B---3-5:R-:W-:Y:S05]  /*0820*/  @P0 BRA `(.L_x_24) ;  /* 0x0000000000ec0947 */ /* 0x028fea0003800000 */
[----:B------:R-:W-:-:S07]  /*0830*/  IMAD.MOV.U32 R3, RZ, RZ, R7 ;  /* 0x000000ffff037224 */ /* 0x000fce00078e0007 */
.L_x_27:
[----:B0-2---:R-:W-:Y:S02]  /*0840*/  VIMNMX R4, PT, PT, R0, 0x322, !PT ;  /* 0x0000032200047848 */ /* 0x005fe40007fe0100 */
[----:B------:R-:W-:Y:S02]  /*0850*/  SHF.R.S32.HI R19, RZ, 0x1f, R0 ;  /* 0x0000001fff137819 */ /* 0x000fe40000011400 */
[C---:B------:R-:W-:Y:S02]  /*0860*/  IADD3 R17, P0, PT, R4.reuse, R3, RZ ;  /* 0x0000000304117210 */ /* 0x040fe40007f1e0ff */
[----:B------:R-:W-:Y:S02]  /*0870*/  IADD3 R4, PT, PT, R4, -0x321, RZ ;  /* 0xfffffcdf04047810 */ /* 0x000fe40007ffe0ff */
[----:B------:R-:W-:Y:S02]  /*0880*/  LEA.HI.X.SX32 R18, R3, RZ, 0x1, P0 ;  /* 0x000000ff03127211 */ /* 0x000fe400000f0eff */
[----:B------:R-:W-:Y:S01]  /*0890*/  IADD3 R14, P0, PT, R17, UR10, RZ ;  /* 0x0000000a110e7c10 */ /* 0x000fe2000ff1e0ff */
[----:B------:R-:W-:Y:S01]  /*08a0*/  IMAD.IADD R5, R4, 0x1, R3 ;  /* 0x0000000104057824 */ /* 0x000fe200078e0203 */
[----:B------:R-:W-:-:S02]  /*08b0*/  LOP3.LUT R7, RZ, R17, RZ, 0x33, !PT ;  /* 0x00000011ff077212 */ /* 0x000fc400078e33ff */
[----:B------:R-:W-:Y:S02]  /*08c0*/  IADD3.X R15, PT, PT, R18, UR11, RZ, P0, !PT ;  /* 0x0000000b120f7c10 */ /* 0x000fe400087fe4ff */
[C---:B------:R-:W-:Y:S01]  /*08d0*/  IADD3 R6, P0, PT, R0.reuse, R7, RZ ;  /* 0x0000000700067210 */ /* 0x040fe20007f1e0ff */
[----:B------:R-:W-:Y:S01]  /*08e0*/  IMAD R7, R5, 0x322, RZ ;  /* 0x0000032205077824 */ /* 0x000fe200078e02ff */
[----:B------:R-:W-:Y:S01]  /*08f0*/  LOP3.LUT R16, RZ, R18, RZ, 0x33, !PT ;  /* 0x00000012ff107212 */ /* 0x000fe200078e33ff */
[----:B------:R-:W-:Y:S01]  /*0900*/  IMAD.IADD R4, R0, 0x1, -R5 ;  /* 0x0000000100047824 */ /* 0x000fe200078e0a05 */
[----:B------:R-:W-:Y:S01]  /*0910*/  IADD3 R12, P1, PT, R6, UR8, RZ ;  /* 0x00000008060c7c10 */ /* 0x000fe2000ff3e0ff */
[----:B------:R-:W2:Y:S01]  /*0920*/  LDG.E.U8 R14, desc[UR36][R14.64+-0x322] ;  /* 0xfffcde240e0e7981 */ /* 0x000ea2000c1e1100 */
[----:B------:R-:W-:Y:S02]  /*0930*/  VIADD R9, R7, 0xfffffcde ;  /* 0xfffffcde07097836 */ /* 0x000fe40000000000 */
[----:B------:R-:W-:Y:S01]  /*0940*/  IMAD.X R16, R19, 0x1, R16, P0 ;  /* 0x0000000113107824 */ /* 0x000fe200000e0610 */
[----:B------:R-:W-:Y:S01]  /*0950*/  IADD3 R11, P0, PT, R7, R6, RZ ;  /* 0x00000006070b7210 */ /* 0x000fe20007f1e0ff */
[----:B------:R-:W-:-:S03]  /*0960*/  IMAD.MOV.U32 R10, RZ, RZ, 0x4 ;  /* 0x00000004ff0a7424 */ /* 0x000fc600078e00ff */
[----:B------:R-:W-:Y:S02]  /*0970*/  IADD3.X R13, PT, PT, R16, UR9, RZ, P1, !PT ;  /* 0x00000009100d7c10 */ /* 0x000fe40008ffe4ff */
[----:B------:R-:W-:Y:S02]  /*0980*/  IADD3 R17, P1, P2, R9, R0, -R17 ;  /* 0x0000000009117210 */ /* 0x000fe40007a3e811 */
[C---:B------:R-:W-:Y:S02]  /*0990*/  LEA.HI.X.SX32 R16, R7.reuse, R16, 0x1, P0 ;  /* 0x0000001007107211 */ /* 0x040fe400000f0eff */
[----:B------:R-:W-:Y:S01]  /*09a0*/  SHF.R.S32.HI R9, RZ, 0x1f, R9 ;  /* 0x0000001fff097819 */ /* 0x000fe20000011409 */
[----:B------:R0:W2:Y:S01]  /*09b0*/  LDG.E.U8 R13, desc[UR36][R12.64+0x321] ;  /* 0x000321240c0d7981 */ /* 0x0000a2000c1e1100 */
[----:B------:R-:W-:Y:S02]  /*09c0*/  IADD3 R7, PT, PT, R7, -0x323, R4 ;  /* 0xfffffcdd07077810 */ /* 0x000fe40007ffe004 */
[----:B------:R-:W-:-:S02]  /*09d0*/  IADD3.X R18, PT, PT, R9, R19, ~R18, P1, P2 ;  /* 0x0000001309127210 */ /* 0x000fc40000fe4c12 */
[----:B------:R-:W-:Y:S01]  /*09e0*/  LEA R8, P1, R11, UR40, 0x2 ;  /* 0x000000280b087c11 */ /* 0x000fe2000f8210ff */
[----:B------:R-:W-:Y:S01]  /*09f0*/  IMAD.WIDE R6, R7, R10, UR40 ;  /* 0x0000002807067e25 */ /* 0x000fe2000f8e020a */
[----:B------:R-:W-:Y:S02]  /*0a00*/  LEA R10, P0, R17, UR40, 0x2 ;  /* 0x00000028110a7c11 */ /* 0x000fe4000f8010ff */
[----:B------:R-:W-:Y:S02]  /*0a10*/  LEA.HI.X R9, R11, UR41, R16, 0x2, P1 ;  /* 0x000000290b097c11 */ /* 0x000fe400088f1410 */
[----:B------:R-:W-:Y:S01]  /*0a20*/  LEA.HI.X R11, R17, UR41, R18, 0x2, P0 ;  /* 0x00000029110b7c11 */ /* 0x000fe200080f1412 */
[----:B------:R-:W3:Y:S04]  /*0a30*/  LDG.E R15, desc[UR36][R6.64] ;  /* 0x00000024060f7981 */ /* 0x000ee8000c1e1900 */
[----:B------:R-:W4:Y:S04]  /*0a40*/  LDG.E R9, desc[UR36][R8.64+0xc84] ;  /* 0x000c842408097981 */ /* 0x000f28000c1e1900 */
[----:B------:R-:W4:Y:S01]  /*0a50*/  LDG.E R10, desc[UR36][R10.64+0xc84] ;  /* 0x000c84240a0a7981 */ /* 0x000f22000c1e1900 */
[----:B0-----:R-:W-:Y:S01]  /*0a60*/  IMAD.U32 R12, RZ, RZ, UR4 ;  /* 0x00000004ff0c7e24 */ /* 0x001fe2000f8e00ff */
[----:B--2---:R-:W-:Y:S01]  /*0a70*/  ISETP.NE.AND P0, PT, R14, R13, PT ;  /* 0x0000000d0e00720c */ /* 0x004fe20003f05270 */
[----:B------:R-:W-:Y:S01]  /*0a80*/  IMAD.U32 R13, RZ, RZ, UR5 ;  /* 0x00000005ff0d7e24 */ /* 0x000fe2000f8e00ff */
[----:B---3--:R-:W-:-:S11]  /*0a90*/  IADD3 R14, PT, PT, R15, 0x1, RZ ;  /* 0x000000010f0e7810 */ /* 0x008fd60007ffe0ff */
[----:B------:R-:W-:Y:S01]  /*0aa0*/  @P0 VIADD R14, R15, 0xffffffff ;  /* 0xffffffff0f0e0836 */ /* 0x000fe20000000000 */
[----:B----4-:R-:W-:-:S04]  /*0ab0*/  VIMNMX R15, PT, PT, R10, R9, !PT ;  /* 0x000000090a0f7248 */ /* 0x010fc80007fe0100 */
[----:B------:R-:W-:Y:S01]  /*0ac0*/  VIADDMNMX.RELU R15, R15, 0xffffffff, R14, !PT ;  /* 0xffffffff0f0f7846 */ /* 0x000fe2000780110e */
[----:B------:R-:W-:Y:S05]  /*0ad0*/  YIELD ;  /* 0x0000000000007946 */ /* 0x000fea0003800000 */
[----:B------:R0:W-:Y:S04]  /*0ae0*/  STG.E desc[UR36][R6.64+0xc8c], R15 ;  /* 0x000c8c0f06007986 */ /* 0x0001e8000c101924 */
[----:B------:R-:W2:Y:S01]  /*0af0*/  ATOMG.E.MAX.S32.STRONG.GPU PT, R12, desc[UR36][R12.64], R15 ;  /* 0x8000000f0c0c79a8 */ /* 0x000ea200091ef324 */
[----:B------:R-:W-:Y:S01]  /*0b00*/  BSSY.RECONVERGENT B0, `(.L_x_25) ;  /* 0x0000009000007945 */ /* 0x000fe20003800200 */
[----:B--2---:R-:W-:-:S13]  /*0b10*/  ISETP.GT.AND P0, PT, R15, R12, PT ;  /* 0x0000000c0f00720c */ /* 0x004fda0003f04270 */
[----:B0----5:R-:W-:Y:S05]  /*0b20*/  @!P0 BRA `(.L_x_26) ;  /* 0x0000000000188947 */ /* 0x021fea0003800000 */
[----:B------:R-:W-:Y:S01]  /*0b30*/  IMAD.U32 R6, RZ, RZ, UR38 ;  /* 0x00000026ff067e24 */ /* 0x000fe2000f8e00ff */
[----:B------:R-:W-:Y:S01]  /*0b40*/  MOV R8, UR38 ;  /* 0x0000002600087c02 */ /* 0x000fe20008000f00 */
[----:B------:R-:W-:Y:S02]  /*0b50*/  IMAD.U32 R7, RZ, RZ, UR39 ;  /* 0x00000027ff077e24 */ /* 0x000fe4000f8e00ff */
[----:B------:R-:W-:-:S03]  /*0b60*/  IMAD.U32 R9, RZ, RZ, UR39 ;  /* 0x00000027ff097e24 */ /* 0x000fc6000f8e00ff */
[----:B------:R0:W5:Y:S04]  /*0b70*/  ATOMG.E.EXCH.STRONG.GPU PT, RZ, desc[UR36][R6.64], R5 ;  /* 0x8000000506ff79a8 */ /* 0x000168000c1ef124 */
[----:B------:R0:W5:Y:S02]  /*0b80*/  ATOMG.E.EXCH.STRONG.GPU PT, RZ, desc[UR36][R8.64+0x4], R4 ;  /* 0x8000040408ff79a8 */ /* 0x000164000c1ef124 */
.L_x_26:
[----:B------:R-:W-:Y:S05]  /*0b90*/  BSYNC.RECONVERGENT B0 ;  /* 0x0000000000007941 */ /* 0x000fea0003800200 */
.L_x_25:
[----:B------:R-:W1:Y:S02]  /*0ba0*/  LDCU UR7, c[0x0][0x360] ;  /* 0x00006c00ff0777ac */ /* 0x000e640008000800 */
[----:B-1----:R-:W-:-:S05]  /*0bb0*/  VIADD R3, R3, UR7 ;  /* 0x0000000703037c36 */ /* 0x002fca0008000000 */
[----:B------:R-:W-:-:S13]  /*0bc0*/  ISETP.GT.AND P0, PT, R3, R2, PT ;  /* 0x000000020300720c */ /* 0x000fda0003f04270 */
[----:B------:R-:W-:Y:S05]  /*0bd0*/  @!P0 BRA `(.L_x_27) ;  /* 0xfffffffc00188947 */ /* 0x000fea000383ffff */
.L_x_24:
[----:B------:R-:W-:Y:S05]  /*0be0*/  WARPSYNC.ALL ;  /* 0x0000000000007948 */ /* 0x000fea0003800000 */
[----:B------:R-:W-:Y:S01]  /*0bf0*/  BAR.SYNC.DEFER_BLOCKING 0x0 ;  /* 0x0000000000007b1d */ /* 0x000fe20000010000 */
[C---:B------:R-:W-:Y:S01]  /*0c00*/  ISETP.NE.AND P0, PT, R0.reuse, UR6, PT ;  /* 0x0000000600007c0c */ /* 0x040fe2000bf05270 */
[----:B------:R-:W-:-:S12]  /*0c10*/  VIADD R0, R0, 0x1 ;  /* 0x0000000100007836 */ /* 0x000fd80000000000 */
[----:B------:R-:W-:Y:S05]  /*0c20*/  @P0 BRA `(.L_x_28) ;  /* 0xfffffff800dc0947 */ /* 0x000fea000383ffff */
.L_x_23:
[----:B------:R-:W3:Y:S02]  /*0c30*/  S2R R0, SR_TID.X ;  /* 0x0000000000007919 */ /* 0x000ee40000002100 */
[----:B---3--:R-:W-:-:S13]  /*0c40*/  ISETP.NE.AND P0, PT, R0, RZ, PT ;  /* 0x000000ff0000720c */ /* 0x008fda0003f05270 */
[----:B------:R-:W-:Y:S05]  /*0c50*/  @P0 EXIT ;  /* 0x000000000000094d */ /* 0x000fea0003800000 */
[----:B-1----:R-:W-:Y:S01]  /*0c60*/  IMAD.U32 R2, RZ, RZ, UR38 ;  /* 0x00000026ff027e24 */ /* 0x002fe2000f8e00ff */
[----:B0-2---:R-:W-:Y:S01]  /*0c70*/  MOV R4, UR38 ;  /* 0x0000002600047c02 */ /* 0x005fe20008000f00 */
[----:B------:R-:W-:Y:S02]  /*0c80*/  IMAD.U32 R5, RZ, RZ, UR39 ;  /* 0x00000027ff057e24 */ /* 0x000fe4000f8e00ff */
[----:B------:R-:W-:-:S04]  /*0c90*/  IMAD.U32 R3, RZ, RZ, UR39 ;  /* 0x00000027ff037e24 */ /* 0x000fc8000f8e00ff */
[----:B------:R-:W2:Y:S04]  /*0ca0*/  LDG.E R5, desc[UR36][R4.64+0x4] ;  /* 0x0000042404057981 */ /* 0x000ea8000c1e1900 */
[----:B------:R-:W2:Y:S01]  /*0cb0*/  LDG.E R2, desc[UR36][R2.64] ;  /* 0x0000002402027981 */ /* 0x000ea2000c1e1900 */
[----:B------:R-:W-:Y:S01]  /*0cc0*/  UMOV UR42, URZ ;  /* 0x000000ff002a7c82 */ /* 0x000fe20008000000 */
[----:B--2---:R-:W-:-:S04]  /*0cd0*/  VIMNMX R0, PT, PT, R2, R5, PT ;  /* 0x0000000502007248 */ /* 0x004fc80003fe0100 */
[----:B------:R-:W-:Y:S02]  /*0ce0*/  ISETP.GE.AND P0, PT, R0, 0x1, PT ;  /* 0x000000010000780c */ /* 0x000fe40003f06270 */
[----:B------:R-:W-:Y:S02]  /*0cf0*/  R2UR UR48, R2 ;  /* 0x00000000023072ca */ /* 0x000fe400000e0000 */
[----:B------:R-:W-:-:S09]  /*0d00*/  R2UR UR47, R5 ;  /* 0x00000000052f72ca */ /* 0x000fd200000e0000 */
[----:B------:R-:W-:Y:S06]  /*0d10*/  @!P0 BRA `(.L_x_29) ;  /* 0x0000000400808947 */ /* 0x000fec0003800000 */
[----:B------:R-:W0:Y:S01]  /*0d20*/  LDCU.64 UR50, c[0x0][0x380] ;  /* 0x00007000ff3277ac */ /* 0x000e220008000a00 */
[----:B------:R-:W-:-:S05]  /*0d30*/  UMOV UR42, URZ ;  /* 0x000000ff002a7c82 */ /* 0x000fca0008000000 */
.L_x_34:
[----:B------:R-:W-:-:S04]  /*0d40*/  UIMAD UR6, UR48, 0x322, UR47 ;  /* 0x00000322300678a4 */ /* 0x000fc8000f8e022f */
[----:B------:R-:W-:-:S06]  /*0d50*/  UIMAD.WIDE.U32 UR4, UR6, 0x4, UR40 ;  /* 0x00000004060478a5 */ /* 0x000fcc000f8e0028 */
[----:B012---:R-:W-:Y:S02]  /*0d60*/  IMAD.U32 R2, RZ, RZ, UR4 ;  /* 0x00000004ff027e24 */ /* 0x007fe4000f8e00ff */
[----:B------:R-:W-:-:S05]  /*0d70*/  IMAD.U32 R3, RZ, RZ, UR5 ;  /* 0x00000005ff037e24 */ /* 0x000fca000f8e00ff */
[----:B------:R-:W2:Y:S02]  /*0d80*/  LDG.E R7, desc[UR36][R2.64] ;  /* 0x0000002402077981 */ /* 0x000ea4000c1e1900 */
[----:B--2---:R-:W-:-:S13]  /*0d90*/  ISETP.GE.AND P0, PT, R7, 0x1, PT ;  /* 0x000000010700780c */ /* 0x004fda0003f06270 */
[----:B------:R-:W-:Y:S05]  /*0da0*/  @!P0 BRA `(.L_x_29) ;  /* 0x00000004005c8947 */ /* 0x000fea0003800000 */
[----:B------:R-:W-:Y:S02]  /*0db0*/  UIADD3 UR8, UPT, UPT, UR48, -0x1, URZ ;  /* 0xffffffff30087890 */ /* 0x000fe4000fffe0ff */
[----:B------:R-:W-:Y:S02]  /*0dc0*/  UIADD3 UR4, UPT, UPT, UR6, -0x323, URZ ;  /* 0xfffffcdd06047890 */ /* 0x000fe4000fffe0ff */
[----:B0-----:R-:W-:-:S04]  /*0dd0*/  UIADD3 UR5, UP0, UPT, UR8, UR50, URZ ;  /* 0x0000003208057290 */ /* 0x001fc8000ff1e0ff */
[----:B------:R-:W-:Y:S02]  /*0de0*/  UIADD3.X UR7, UPT, UPT, URZ, UR51, URZ, UP0, !UPT ;  /* 0x00000033ff077290 */ /* 0x000fe400087fe4ff */
[----:B------:R-:W-:Y:S01]  /*0df0*/  IMAD.U32 R2, RZ, RZ, UR5 ;  /* 0x00000005ff027e24 */ /* 0x000fe2000f8e00ff */
[----:B------:R-:W-:-:S03]  /*0e00*/  UIMAD.WIDE UR4, UR4, 0x4, UR40 ;  /* 0x00000004040478a5 */ /* 0x000fc6000f8e0228 */
[----:B------:R-:W-:-:S05]  /*0e10*/  IMAD.U32 R3, RZ, RZ, UR7 ;  /* 0x00000007ff037e24 */ /* 0x000fca000f8e00ff */
[----:B------:R-:W2:Y:S01]  /*0e20*/  LDG.E.U8 R9, desc[UR36][R2.64] ;  /* 0x0000002402097981 */ /* 0x000ea2000c1e1100 */
[----:B------:R-:W-:Y:S01]  /*0e30*/  MOV R4, UR4 ;  /* 0x0000000400047c02 */ /* 0x000fe20008000f00 */
[----:B------:R-:W-:-:S05]  /*0e40*/  IMAD.U32 R5, RZ, RZ, UR5 ;  /* 0x00000005ff057e24 */ /* 0x000fca000f8e00ff */
[----:B------:R-:W3:Y:S01]  /*0e50*/  LDG.E R4, desc[UR36][R4.64] ;  /* 0x0000002404047981 */ /* 0x000ee2000c1e1900 */
[----:B------:R-:W0:Y:S01]  /*0e60*/  S2UR UR9, SR_CgaCtaId ;  /* 0x00000000000979c3 */ /* 0x000e220000008800 */
[----:B------:R-:W-:Y:S01]  /*0e70*/  UMOV UR7, 0x400 ;  /* 0x0000040000077882 */ /* 0x000fe20000000000 */
[----:B------:R-:W-:Y:S01]  /*0e80*/  IMAD.U32 R11, RZ, RZ, UR47 ;  /* 0x0000002fff0b7e24 */ /* 0x000fe2000f8e00ff */
[----:B------:R-:W-:Y:S02]  /*0e90*/  UIADD3 UR6, UPT, UPT, UR6, -0x1, URZ ;  /* 0xffffffff06067890 */ /* 0x000fe4000fffe0ff */
[----:B0-----:R-:W-:-:S09]  /*0ea0*/  ULEA UR7, UR9, UR7, 0x18 ;  /* 0x0000000709077291 */ /* 0x001fd2000f8ec0ff */
[----:B------:R-:W2:Y:S01]  /*0eb0*/  LDS.U8 R11, [R11+UR7+-0x1] ;  /* 0xffffff070b0b7984 */ /* 0x000ea20008000000 */
[----:B------:R-:W-:Y:S01]  /*0ec0*/  UIADD3 UR7, UPT, UPT, UR47, -0x1, URZ ;  /* 0xffffffff2f077890 */ /* 0x000fe2000fffe0ff */
[----:B--2---:R-:W-:Y:S01]  /*0ed0*/  ISETP.NE.AND P0, PT, R9, R11, PT ;  /* 0x0000000b0900720c */ /* 0x004fe20003f05270 */
[----:B---3--:R-:W-:-:S12]  /*0ee0*/  VIADD R0, R4, 0x1 ;  /* 0x0000000104007836 */ /* 0x008fd80000000000 */
[----:B------:R-:W-:-:S05]  /*0ef0*/  @P0 VIADD R0, R4, 0xffffffff ;  /* 0xffffffff04000836 */ /* 0x000fca0000000000 */
[----:B------:R-:W-:-:S13]  /*0f00*/  ISETP.NE.AND P0, PT, R7, R0, PT ;  /* 0x000000000700720c */ /* 0x000fda0003f05270 */
[----:B------:R-:W-:Y:S05]  /*0f10*/  @P0 BRA `(.L_x_30) ;  /* 0x0000000000340947 */ /* 0x000fea0003800000 */
[----:B------:R-:W-:Y:S02]  /*0f20*/  UIADD3 UR6, UP0, UPT, UR42, UR45, URZ ;  /* 0x0000002d2a067290 */ /* 0x000fe4000ff1e0ff */
[----:B------:R-:W-:Y:S02]  /*0f30*/  UIADD3 UR4, UP1, UPT, UR42, UR43, URZ ;  /* 0x0000002b2a047290 */ /* 0x000fe4000ff3e0ff */
[----:B------:R-:W-:Y:S02]  /*0f40*/  UIADD3.X UR9, UPT, UPT, URZ, UR46, URZ, UP0, !UPT ;  /* 0x0000002eff097290 */ /* 0x000fe400087fe4ff */
[----:B------:R-:W-:Y:S01]  /*0f50*/  UIADD3.X UR5, UPT, UPT, URZ, UR44, URZ, UP1, !UPT ;  /* 0x0000002cff057290 */ /* 0x000fe20008ffe4ff */
[----:B------:R-:W-:Y:S01]  /*0f60*/  IMAD.U32 R2, RZ, RZ, UR6 ;  /* 0x00000006ff027e24 */ /* 0x000fe2000f8e00ff */
[----:B------:R-:W-:Y:S01]  /*0f70*/  MOV R4, UR4 ;  /* 0x0000000400047c02 */ /* 0x000fe20008000f00 */
[----:B------:R-:W-:Y:S01]  /*0f80*/  UMOV UR48, UR8 ;  /* 0x0000000800307c82 */ /* 0x000fe20008000000 */
[----:B------:R-:W-:Y:S01]  /*0f90*/  IMAD.U32 R3, RZ, RZ, UR9 ;  /* 0x00000009ff037e24 */ /* 0x000fe2000f8e00ff */
[----:B------:R-:W-:Y:S01]  /*0fa0*/  UMOV UR47, UR7 ;  /* 0x00000007002f7c82 */ /* 0x000fe20008000000 */
[----:B------:R-:W-:-:S03]  /*0fb0*/  IMAD.U32 R5, RZ, RZ, UR5 ;  /* 0x00000005ff057e24 */ /* 0x000fc6000f8e00ff */
[----:B------:R0:W-:Y:S04]  /*0fc0*/  STG.E.U8 desc[UR36][R2.64], R9 ;  /* 0x0000000902007986 */ /* 0x0001e8000c101124 */
[----:B------:R0:W-:Y:S01]  /*0fd0*/  STG.E.U8 desc[UR36][R4.64], R11 ;  /* 0x0000000b04007986 */ /* 0x0001e2000c101124 */
[----:B------:R-:W-:Y:S05]  /*0fe0*/  BRA `(.L_x_31) ;  /* 0x0000000000987947 */ /* 0x000fea0003800000 */
.L_x_30:
[----:B------:R-:W-:Y:S02]  /*0ff0*/  IMAD.U32 R2, RZ, RZ, UR4 ;  /* 0x00000004ff027e24 */ /* 0x000fe4000f8e00ff */
[----:B------:R-:W-:-:S05]  /*1000*/  IMAD.U32 R3, RZ, RZ, UR5 ;  /* 0x00000005ff037e24 */ /* 0x000fca000f8e00ff */
[----:B------:R-:W2:Y:S02]  /*1010*/  LDG.E R2, desc[UR36][R2.64+0x4] ;  /* 0x0000042402027981 */ /* 0x000ea4000c1e1900 */
[----:B--2---:R-:W-:-:S05]  /*1020*/  VIADD R0, R2, 0xffffffff ;  /* 0xffffffff02007836 */ /* 0x004fca0000000000 */
[----:B------:R-:W-:-:S13]  /*1030*/  ISETP.NE.AND P0, PT, R7, R0, PT ;  /* 0x000000000700720c */ /* 0x000fda0003f05270 */
[----:B------:R-:W-:Y:S05]  /*1040*/  @P0 BRA `(.L_x_32) ;  /* 0x0000000000340947 */ /* 0x000fea0003800000 */
[----:B------:R-:W-:Y:S01]  /*1050*/  UIADD3 UR4, UP0, UPT, UR42, UR45, URZ ;  /* 0x0000002d2a047290 */ /* 0x000fe2000ff1e0ff */
[----:B------:R-:W-:Y:S01]  /*1060*/  HFMA2 R0, -RZ, RZ, 0, 2.682209014892578125e-06 ;  /* 0x0000002dff007431 */ /* 0x000fe200000001ff */
[----:B------:R-:W-:Y:S02]  /*1070*/  UIADD3 UR6, UP1, UPT, UR42, UR43, URZ ;  /* 0x0000002b2a067290 */ /* 0x000fe4000ff3e0ff */
[----:B------:R-:W-:Y:S02]  /*1080*/  UIADD3.X UR5, UPT, UPT, URZ, UR46, URZ, UP0, !UPT ;  /* 0x0000002eff057290 */ /* 0x000fe400087fe4ff */
[----:B------:R-:W-:Y:S01]  /*1090*/  UIADD3.X UR7, UPT, UPT, URZ, UR44, URZ, UP1, !UPT ;  /* 0x0000002cff077290 */ /* 0x000fe20008ffe4ff */
[----:B------:R-:W-:Y:S01]  /*10a0*/  IMAD.U32 R2, RZ, RZ, UR4 ;  /* 0x00000004ff027e24 */ /* 0x000fe2000f8e00ff */
[----:B------:R-:W-:Y:S01]  /*10b0*/  UMOV UR48, UR8 ;  /* 0x0000000800307c82 */ /* 0x000fe20008000000 */
[----:B------:R-:W-:Y:S02]  /*10c0*/  IMAD.U32 R4, RZ, RZ, UR6 ;  /* 0x00000006ff047e24 */ /* 0x000fe4000f8e00ff */
[----:B------:R-:W-:-:S02]  /*10d0*/  IMAD.U32 R3, RZ, RZ, UR5 ;  /* 0x00000005ff037e24 */ /* 0x000fc4000f8e00ff */
[----:B------:R-:W-:-:S03]  /*10e0*/  IMAD.U32 R5, RZ, RZ, UR7 ;  /* 0x00000007ff057e24 */ /* 0x000fc6000f8e00ff */
[----:B------:R1:W-:Y:S04]  /*10f0*/  STG.E.U8 desc[UR36][R2.64], R9 ;  /* 0x0000000902007986 */ /* 0x0003e8000c101124 */
[----:B------:R1:W-:Y:S01]  /*1100*/  STG.E.U8 desc[UR36][R4.64], R0 ;  /* 0x0000000004007986 */ /* 0x0003e2000c101124 */
[----:B------:R-:W-:Y:S05]  /*1110*/  BRA `(.L_x_31) ;  /* 0x00000000004c7947 */ /* 0x000fea0003800000 */
.L_x_32:
[----:B------:R-:W-:-:S06]  /*1120*/  UIMAD.WIDE.U32 UR4, UR6, 0x4, UR40 ;  /* 0x00000004060478a5 */ /* 0x000fcc000f8e0028 */
[----:B------:R-:W-:Y:S01]  /*1130*/  MOV R2, UR4 ;  /* 0x0000000400027c02 */ /* 0x000fe20008000f00 */
[----:B------:R-:W-:-:S05]  /*1140*/  IMAD.U32 R3, RZ, RZ, UR5 ;  /* 0x00000005ff037e24 */ /* 0x000fca000f8e00ff */
[----:B------:R-:W2:Y:S02]  /*1150*/  LDG.E R2, desc[UR36][R2.64] ;  /* 0x0000002402027981 */ /* 0x000ea4000c1e1900 */
[----:B--2---:R-:W-:-:S05]  /*1160*/  VIADD R0, R2, 0xffffffff ;  /* 0xffffffff02007836 */ /* 0x004fca0000000000 */
[----:B------:R-:W-:-:S13]  /*1170*/  ISETP.NE.AND P0, PT, R7, R0, PT ;  /* 0x000000000700720c */ /* 0x000fda0003f05270 */
[----:B------:R-:W-:Y:S05]  /*1180*/  @P0 BRA `(.L_x_33) ;  /* 0x0000000000440947 */ /* 0x000fea0003800000 */
[----:B------:R-:W-:Y:S01]  /*1190*/  UIADD3 UR4, UP0, UPT, UR42, UR45, URZ ;  /* 0x0000002d2a047290 */ /* 0x000fe2000ff1e0ff */
[----:B------:R-:W-:Y:S01]  /*11a0*/  IMAD.MOV.U32 R0, RZ, RZ, 0x2d ;  /* 0x0000002dff007424 */ /* 0x000fe200078e00ff */
[----:B------:R-:W-:Y:S02]  /*11b0*/  UIADD3 UR6, UP1, UPT, UR42, UR43, URZ ;  /* 0x0000002b2a067290 */ /* 0x000fe4000ff3e0ff */
[----:B------:R-:W-:Y:S02]  /*11c0*/  UIADD3.X UR5, UPT, UPT, URZ, UR46, URZ, UP0, !UPT ;  /* 0x0000002eff057290 */ /* 0x000fe400087fe4ff */
[----:B------:R-:W-:Y:S01]  /*11d0*/  UIADD3.X UR8, UPT, UPT, URZ, UR44, URZ, UP1, !UPT ;  /* 0x0000002cff087290 */ /* 0x000fe20008ffe4ff */
[----:B------:R-:W-:Y:S01]  /*11e0*/  IMAD.U32 R2, RZ, RZ, UR4 ;  /* 0x00000004ff027e24 */ /* 0x000fe2000f8e00ff */
[----:B------:R-:W-:Y:S01]  /*11f0*/  MOV R4, UR6 ;  /* 0x0000000600047c02 */ /* 0x000fe20008000f00 */
[----:B------:R-:W-:Y:S01]  /*1200*/  UMOV UR47, UR7 ;  /* 0x00000007002f7c82 */ /* 0x000fe20008000000 */
[----:B------:R-:W-:-:S02]  /*1210*/  IMAD.U32 R3, RZ, RZ, UR5 ;  /* 0x00000005ff037e24 */ /* 0x000fc4000f8e00ff */
[----:B------:R-:W-:-:S03]  /*1220*/  IMAD.U32 R5, RZ, RZ, UR8 ;  /* 0x00000008ff057e24 */ /* 0x000fc6000f8e00ff */
[----:B------:R2:W-:Y:S04]  /*1230*/  STG.E.U8 desc[UR36][R2.64], R0 ;  /* 0x0000000002007986 */ /* 0x0005e8000c101124 */
[----:B------:R2:W-:Y:S02]  /*1240*/  STG.E.U8 desc[UR36][R4.64], R11 ;  /* 0x0000000b04007986 */ /* 0x0005e4000c101124 */
.L_x_31:
[----:B------:R-:W-:Y:S01]  /*1250*/  ISETP.NE.AND P0, PT, RZ, UR47, PT ;  /* 0x0000002fff007c0c */ /* 0x000fe2000bf05270 */
[----:B------:R-:W-:Y:S01]  /*1260*/  UIADD3 UR42, UPT, UPT, UR42, 0x1, URZ ;  /* 0x000000012a2a7890 */ /* 0x000fe2000fffe0ff */
[----:B------:R-:W-:-:S13]  /*1270*/  ISETP.NE.AND P1, PT, RZ, UR48, PT ;  /* 0x00000030ff007c0c */ /* 0x000fda000bf25270 */
[----:B------:R-:W-:Y:S05]  /*1280*/  @P0 BRA P1, `(.L_x_34) ;  /* 0xfffffff800ac0947 */ /* 0x000fea000083ffff */
[----:B------:R-:W-:Y:S05]  /*1290*/  BRA `(.L_x_29) ;  /* 0x0000000000207947 */ /* 0x000fea0003800000 */
.L_x_33:
[----:B------:R-:W-:Y:S01]  /*12a0*/  MOV R0, 0x160 ;  /* 0x0000016000007802 */ /* 0x000fe20000000f00 */
[----:B------:R-:W0:Y:S01]  /*12b0*/  LDCU.64 UR4, c[0x4][0x158] ;  /* 0x01002b00ff0477ac */ /* 0x000e220008000a00 */
[----:B------:R-:W-:Y:S02]  /*12c0*/  CS2R R6, SRZ ;  /* 0x0000000000067805 */ /* 0x000fe4000001ff00 */
[----:B------:R1:W2:Y:S01]  /*12d0*/  LDC.64 R2, c[0x4][R0] ;  /* 0x0100000000027b82 */ /* 0x0002a20000000a00 */
[----:B0-----:R-:W-:Y:S02]  /*12e0*/  IMAD.U32 R4, RZ, RZ, UR4 ;  /* 0x00000004ff047e24 */ /* 0x001fe4000f8e00ff */
[----:B-1----:R-:W-:-:S07]  /*12f0*/  IMAD.U32 R5, RZ, RZ, UR5 ;  /* 0x00000005ff057e24 */ /* 0x002fce000f8e00ff */
[----:B------:R-:W-:-:S07]  /*1300*/  LEPC R20, `(.L_x_29) ;  /* 0x000000001014794e */ /* 0x000fce0000000000 */
[----:B--2--5:R-:W-:Y:S05]  /*1310*/  CALL.ABS.NOINC R2 ;  /* 0x0000000002007343 */ /* 0x024fea0003c00000 */
.L_x_29:
[----:B------:R-:W3:Y:S01]  /*1320*/  LDCU.64 UR4, c[0x0][0x3c0] ;  /* 0x00007800ff0477ac */ /* 0x000ee20008000a00 */
[----:B012---:R-:W-:Y:S01]  /*1330*/  IMAD.U32 R4, RZ, RZ, UR38 ;  /* 0x00000026ff047e24 */ /* 0x007fe2000f8e00ff */
[----:B------:R-:W-:Y:S01]  /*1340*/  MOV R13, UR42 ;  /* 0x0000002a000d7c02 */ /* 0x000fe20008000f00 */
[----:B------:R-:W-:Y:S01]  /*1350*/  IMAD.U32 R5, RZ, RZ, UR39 ;  /* 0x00000027ff057e24 */ /* 0x000fe2000f8e00ff */
[----:B------:R-:W-:Y:S01]  /*1360*/  UIADD3 UR6, UPT, UPT, UR48, 0x1, URZ ;  /* 0x0000000130067890 */ /* 0x000fe2000fffe0ff */
[----:B------:R-:W-:Y:S01]  /*1370*/  IMAD.U32 R6, RZ, RZ, UR38 ;  /* 0x00000026ff067e24 */ /* 0x000fe2000f8e00ff */
[----:B------:R-:W-:Y:S01]  /*1380*/  UIADD3 UR7, UPT, UPT, UR47, 0x1, URZ ;  /* 0x000000012f077890 */ /* 0x000fe2000fffe0ff */
[----:B------:R-:W-:-:S03]  /*1390*/  IMAD.U32 R7, RZ, RZ, UR39 ;  /* 0x00000027ff077e24 */ /* 0x000fc6000f8e00ff */
[----:B------:R-:W-:Y:S02]  /*13a0*/  MOV R9, UR6 ;  /* 0x0000000600097c02 */ /* 0x000fe40008000f00 */
[----:B------:R-:W-:-:S03]  /*13b0*/  IMAD.U32 R11, RZ, RZ, UR7 ;  /* 0x00000007ff0b7e24 */ /* 0x000fc6000f8e00ff */
[----:B------:R-:W-:Y:S01]  /*13c0*/  STG.E desc[UR36][R4.64], R9 ;  /* 0x0000000904007986 */ /* 0x000fe2000c101924 */
[----:B---3--:R-:W-:-:S03]  /*13d0*/  UIMAD.WIDE.U32 UR4, UR49, 0x4, UR4 ;  /* 0x00000004310478a5 */ /* 0x008fc6000f8e0004 */
[----:B------:R-:W-:Y:S03]  /*13e0*/  STG.E desc[UR36][R6.64+0x4], R11 ;  /* 0x0000040b06007986 */ /* 0x000fe6000c101924 */
[----:B------:R-:W-:Y:S02]  /*13f0*/  IMAD.U32 R2, RZ, RZ, UR4 ;  /* 0x00000004ff027e24 */ /* 0x000fe4000f8e00ff */
[----:B------:R-:W-:-:S05]  /*1400*/  IMAD.U32 R3, RZ, RZ, UR5 ;  /* 0x00000005ff037e24 */ /* 0x000fca000f8e00ff */
[----:B------:R-:W-:Y:S01]  /*1410*/  STG.E desc[UR36][R2.64], R13 ;  /* 0x0000000d02007986 */ /* 0x000fe2000c101924 */
[----:B------:R-:W-:Y:S05]  /*1420*/  EXIT ;  /* 0x000000000000794d */ /* 0x000fea0003800000 */
.L_x_35:
        /* <DEDUP_REMOVED lines=13> */
.L_x_39:


//--------------------- .nv.global.init           --------------------------
	.section	.nv.global.init,"aw",@progbits
.nv.global.init:
	.type		$str,@object
	.size		$str,(.L_43 - $str)
$str:
        /*0000*/ 	.byte	0x53, 0x68, 0x6f, 0x75, 0x6c, 0x64, 0x20, 0x6e, 0x6f, 0x74, 0x20, 0x72, 0x65, 0x61, 0x63, 0x68
        /*0010*/ 	.byte	0x20, 0x68, 0x65, 0x72, 0x65, 0x20, 0x69, 0x6e, 0x20, 0x53, 0x6d, 0x69, 0x74, 0x68, 0x2d, 0x57
        /*0020*/ 	.byte	0x61, 0x74, 0x65, 0x72, 0x6d, 0x61, 0x6e, 0x2e, 0x20, 0x53, 0x6f, 0x6d, 0x65, 0x74, 0x68, 0x69
        /*0030*/ 	.byte	0x6e, 0x67, 0x20, 0x69, 0x73, 0x20, 0x77, 0x72, 0x6f, 0x6e, 0x67, 0x00
.L_43:


//--------------------- .nv.shared.reserved.0     --------------------------
	.section	.nv.shared.reserved.0,"aw",@nobits
	.weak		__nv_reservedSMEM_offset_0_alias
	.size		__nv_reservedSMEM_offset_0_alias, 0, 64
	.other		__nv_reservedSMEM_offset_0_alias,@"STO_CUDA_RESERVED_SHARED STV_DEFAULT"
__nv_reservedSMEM_offset_0_alias:
	.zero		0
	.zero		64


//--------------------- .nv.global                --------------------------
	.section	.nv.global,"aw",@nobits
.nv.global:
	.type		_ZN34_INTERNAL_9e613570_4_k_cu_af57a3936thrust24THRUST_300001_SM_1000_NS3seqE,@object
	.size		_ZN34_INTERNAL_9e613570_4_k_cu_af57a3936thrust24THRUST_300001_SM_1000_NS3seqE,(_ZN34_INTERNAL_9e613570_4_k_cu_af57a3934cuda3std3__48in_placeE - _ZN34_INTERNAL_9e613570_4_k_cu_af57a3936thrust24THRUST_300001_SM_1000_NS3seqE)
_ZN34_INTERNAL_9e613570_4_k_cu_af57a3936thrust24THRUST_300001_SM_1000_NS3seqE:
	.zero		1
	.type		_ZN34_INTERNAL_9e613570_4_k_cu_af57a3934cuda3std3__48in_placeE,@object
	.size		_ZN34_INTERNAL_9e613570_4_k_cu_af57a3934cuda3std3__48in_placeE,(_ZN34_INTERNAL_9e613570_4_k_cu_af57a3934cuda3std6ranges3__45__cpo4sizeE - _ZN34_INTERNAL_9e613570_4_k_cu_af57a3934cuda3std3__48in_placeE)
_ZN34_INTERNAL_9e613570_4_k_cu_af57a3934cuda3std3__48in_placeE:
	.zero		1
	.type		_ZN34_INTERNAL_9e613570_4_k_cu_af57a3934cuda3std6ranges3__45__cpo4sizeE,@object
	.size		_ZN34_INTERNAL_9e613570_4_k_cu_af57a3934cuda3std6ranges3__45__cpo4sizeE,(_ZN34_INTERNAL_9e613570_4_k_cu_af57a3936thrust24THRUST_300001_SM_1000_NS12placeholders2_3E - _ZN34_INTERNAL_9e613570_4_k_cu_af57a3934cuda3std6ranges3__45__cpo4sizeE)
_ZN34_INTERNAL_9e613570_4_k_cu_af57a3934cuda3std6ranges3__45__cpo4sizeE:
	.zero		1
	.type		_ZN34_INTERNAL_9e613570_4_k_cu_af57a3936thrust24THRUST_300001_SM_1000_NS12placeholders2_3E,@object
	.size		_ZN34_INTERNAL_9e613570_4_k_cu_af57a3936thrust24THRUST_300001_SM_1000_NS12placeholders2_3E,(_ZN34_INTERNAL_9e613570_4_k_cu_af57a3934cuda3std3__45__cpo6cbeginE - _ZN34_INTERNAL_9e613570_4_k_cu_af57a3936thrust24THRUST_300001_SM_1000_NS12placeholders2_3E)
_ZN34_INTERNAL_9e613570_4_k_cu_af57a3936thrust24THRUST_300001_SM_1000_NS12placeholders2_3E:
	.zero		1
	.type		_ZN34_INTERNAL_9e613570_4_k_cu_af57a3934cuda3std3__45__cpo6cbeginE,@object
	.size		_ZN34_INTERNAL_9e613570_4_k_cu_af57a3934cuda3std3__45__cpo6cbeginE,(_ZN34_INTERNAL_9e613570_4_k_cu_af57a3934cuda3std6ranges3__45__cpo6cbeginE - _ZN34_INTERNAL_9e613570_4_k_cu_af57a3934cuda3std3__45__cpo6cbeginE)
_ZN34_INTERNAL_9e613570_4_k_cu_af57a3934cuda3std3__45__cpo6cbeginE:
	.zero		1
	.type		_ZN34_INTERNAL_9e613570_4_k_cu_af57a3934cuda3std6ranges3__45__cpo6cbeginE,@object
	.size		_ZN34_INTERNAL_9e613570_4_k_cu_af57a3934cuda3std6ranges3__45__cpo6cbeginE,(_ZN34_INTERNAL_9e613570_4_k_cu_af57a3936thrust24THRUST_300001_SM_1000_NS12placeholders2_7E - _ZN34_INTERNAL_9e613570_4_k_cu_af57a3934cuda3std6ranges3__45__cpo6cbeginE)
_ZN34_INTERNAL_9e613570_4_k_cu_af57a3934cuda3std6ranges3__45__cpo6cbeginE:
	.zero		1
	.type		_ZN34_INTERNAL_9e613570_4_k_cu_af57a3936thrust24THRUST_300001_SM_1000_NS12placeholders2_7E,@object
	.size		_ZN34_INTERNAL_9e613570_4_k_cu_af57a3936thrust24THRUST_300001_SM_1000_NS12placeholders2_7E,(_ZN34_INTERNAL_9e613570_4_k_cu_af57a3934cuda3std3__45__cpo7crbeginE - _ZN34_INTERNAL_9e613570_4_k_cu_af57a3936thrust24THRUST_300001_SM_1000_NS12placeholders2_7E)
_ZN34_INTERNAL_9e613570_4_k_cu_af57a3936thrust24THRUST_300001_SM_1000_NS12placeholders2_7E:
	.zero		1
	.type		_ZN34_INTERNAL_9e613570_4_k_cu_af57a3934cuda3std3__45__cpo7crbeginE,@object
	.size		_ZN34_INTERNAL_9e613570_4_k_cu_af57a3934cuda3std3__45__cpo7crbeginE,(_ZN34_INTERNAL_9e613570_4_k_cu_af57a3934cuda3std6ranges3__45__cpo4nextE - _ZN34_INTERNAL_9e613570_4_k_cu_af57a3934cuda3std3__45__cpo7crbeginE)
_ZN34_INTERNAL_9e613570_4_k_cu_af57a3934cuda3std3__45__cpo7crbeginE:
	.zero		1
	.type		_ZN34_INTERNAL_9e613570_4_k_cu_af57a3934cuda3std6ranges3__45__cpo4nextE,@object
	.size		_ZN34_INTERNAL_9e613570_4_k_cu_af57a3934cuda3std6ranges3__45__cpo4nextE,(_ZN34_INTERNAL_9e613570_4_k_cu_af57a3934cuda3std6ranges3__45__cpo4swapE - _ZN34_INTERNAL_9e613570_4_k_cu_af57a3934cuda3std6ranges3__45__cpo4nextE)
_ZN34_INTERNAL_9e613570_4_k_cu_af57a3934cuda3std6ranges3__45__cpo4nextE:
	.zero		1
	.type		_ZN34_INTERNAL_9e613570_4_k_cu_af57a3934cuda3std6ranges3__45__cpo4swapE,@object
	.size		_ZN34_INTERNAL_9e613570_4_k_cu_af57a3934cuda3std6ranges3__45__cpo4swapE,(_ZN34_INTERNAL_9e613570_4_k_cu_af57a3936thrust24THRUST_300001_SM_1000_NS8cuda_cub10par_nosyncE - _ZN34_INTERNAL_9e613570_4_k_cu_af57a3934cuda3std6ranges3__45__cpo4swapE)
_ZN34_INTERNAL_9e613570_4_k_cu_af57a3934cuda3std6ranges3__45__cpo4swapE:
	.zero		1
	.type		_ZN34_INTERNAL_9e613570_4_k_cu_af57a3936thrust24THRUST_300001_SM_1000_NS8cuda_cub10par_nosyncE,@object
	.size		_ZN34_INTERNAL_9e613570_4_k_cu_af57a3936thrust24THRUST_300001_SM_1000_NS8cuda_cub10par_nosyncE,(_ZN34_INTERNAL_9e613570_4_k_cu_af57a3936thrust24THRUST_300001_SM_1000_NS12placeholders2_9E - _ZN34_INTERNAL_9e613570_4_k_cu_af57a3936thrust24THRUST_300001_SM_1000_NS8cuda_cub10par_nosyncE)
_ZN34_INTERNAL_9e613570_4_k_cu_af57a3936thrust24THRUST_300001_SM_1000_NS8cuda_cub10par_nosyncE:
	.zero		1
	.type		_ZN34_INTERNAL_9e613570_4_k_cu_af57a3936thrust24THRUST_300001_SM_1000_NS12placeholders2_9E,@object
	.size		_ZN34_INTERNAL_9e613570_4_k_cu_af57a3936thrust24THRUST_300001_SM_1000_NS12placeholders2_9E,(_ZN34_INTERNAL_9e613570_4_k_cu_af57a3934cuda3std3__436_GLOBAL__N__9e613570_4_k_cu_af57a3936ignoreE - _ZN34_INTERNAL_9e613570_4_k_cu_af57a3936thrust24THRUST_300001_SM_1000_NS12placeholders2_9E)
_ZN34_INTERNAL_9e613570_4_k_cu_af57a3936thrust24THRUST_300001_SM_1000_NS12placeholders2_9E:
	.zero		1
	.type		_ZN34_INTERNAL_9e613570_4_k_cu_af57a3934cuda3std3__436_GLOBAL__N__9e613570_4_k_cu_af57a3936ignoreE,@object
	.size		_ZN34_INTERNAL_9e613570_4_k_cu_af57a3934cuda3std3__436_GLOBAL__N__9e613570_4_k_cu_af57a3936ignoreE,(_ZN34_INTERNAL_9e613570_4_k_cu_af57a3934cuda3std6ranges3__45__cpo4dataE - _ZN34_INTERNAL_9e613570_4_k_cu_af57a3934cuda3std3__436_GLOBAL__N__9e613570_4_k_cu_af57a3936ignoreE)
_ZN34_INTERNAL_9e613570_4_k_cu_af57a3934cuda3std3__436_GLOBAL__N__9e613570_4_k_cu_af57a3936ignoreE:
	.zero		1
	.type		_ZN34_INTERNAL_9e613570_4_k_cu_af57a3934cuda3std6ranges3__45__cpo4dataE,@object
	.size		_ZN34_INTERNAL_9e613570_4_k_cu_af57a3934cuda3std6ranges3__45__cpo4dataE,(_ZN34_INTERNAL_9e613570_4_k_cu_af57a3936thrust24THRUST_300001_SM_1000_NS12placeholders2_1E - _ZN34_INTERNAL_9e613570_4_k_cu_af57a3934cuda3std6ranges3__45__cpo4dataE)
_ZN34_INTERNAL_9e613570_4_k_cu_af57a3934cuda3std6ranges3__45__cpo4dataE:
	.zero		1
	.type		_ZN34_INTERNAL_9e613570_4_k_cu_af57a3936thrust24THRUST_300001_SM_1000_NS12placeholders2_1E,@object
	.size		_ZN34_INTERNAL_9e613570_4_k_cu_af57a3936thrust24THRUST_300001_SM_1000_NS12placeholders2_1E,(_ZN34_INTERNAL_9e613570_4_k_cu_af57a3934cuda3std3__45__cpo5beginE - _ZN34_INTERNAL_9e613570_4_k_cu_af57a3936thrust24THRUST_300001_SM_1000_NS12placeholders2_1E)
_ZN34_INTERNAL_9e613570_4_k_cu_af57a3936thrust24THRUST_300001_SM_1000_NS12placeholders2_1E:
	.zero		1
	.type		_ZN34_INTERNAL_9e613570_4_k_cu_af57a3934cuda3std3__45__cpo5beginE,@object
	.size		_ZN34_INTERNAL_9e613570_4_k_cu_af57a3934cuda3std3__45__cpo5beginE,(_ZN34_INTERNAL_9e613570_4_k_cu_af57a3934cuda3std6ranges3__45__cpo5beginE - _ZN34_INTERNAL_9e613570_4_k_cu_af57a3934cuda3std3__45__cpo5beginE)
_ZN34_INTERNAL_9e613570_4_k_cu_af57a3934cuda3std3__45__cpo5beginE:
	.zero		1
	.type		_ZN34_INTERNAL_9e613570_4_k_cu_af57a3934cuda3std6ranges3__45__cpo5beginE,@object
	.size		_ZN34_INTERNAL_9e613570_4_k_cu_af57a3934cuda3std6ranges3__45__cpo5beginE,(_ZN34_INTERNAL_9e613570_4_k_cu_af57a3936thrust24THRUST_300001_SM_1000_NS12placeholders2_5E - _ZN34_INTERNAL_9e613570_4_k_cu_af57a3934cuda3std6ranges3__45__cpo5beginE)
_ZN34_INTERNAL_9e613570_4_k_cu_af57a3934cuda3std6ranges3__45__cpo5beginE:
	.zero		1
	.type		_ZN34_INTERNAL_9e613570_4_k_cu_af57a3936thrust24THRUST_300001_SM_1000_NS12placeholders2_5E,@object
	.size		_ZN34_INTERNAL_9e613570_4_k_cu_af57a3936thrust24THRUST_300001_SM_1000_NS12placeholders2_5E,(_ZN34_INTERNAL_9e613570_4_k_cu_af57a3934cuda3std3__45__cpo6rbeginE - _ZN34_INTERNAL_9e613570_4_k_cu_af57a3936thrust24THRUST_300001_SM_1000_NS12placeholders2_5E)
_ZN34_INTERNAL_9e613570_4_k_cu_af57a3936thrust24THRUST_300001_SM_1000_NS12placeholders2_5E:
	.zero		1
	.type		_ZN34_INTERNAL_9e613570_4_k_cu_af57a3934cuda3std3__45__cpo6rbeginE,@object
	.size		_ZN34_INTERNAL_9e613570_4_k_cu_af57a3934cuda3std3__45__cpo6rbeginE,(_ZN34_INTERNAL_9e613570_4_k_cu_af57a3934cuda3std6ranges3__45__cpo7advanceE - _ZN34_INTERNAL_9e613570_4_k_cu_af57a3934cuda3std3__45__cpo6rbeginE)
_ZN34_INTERNAL_9e613570_4_k_cu_af57a3934cuda3std3__45__cpo6rbeginE:
	.zero		1
	.type		_ZN34_INTERNAL_9e613570_4_k_cu_af57a3934cuda3std6ranges3__45__cpo7advanceE,@object
	.size		_ZN34_INTERNAL_9e613570_4_k_cu_af57a3934cuda3std6ranges3__45__cpo7advanceE,(_ZN34_INTERNAL_9e613570_4_k_cu_af57a3934cuda3std3__47nulloptE - _ZN34_INTERNAL_9e613570_4_k_cu_af57a3934cuda3std6ranges3__45__cpo7advanceE)
_ZN34_INTERNAL_9e613570_4_k_cu_af57a3934cuda3std6ranges3__45__cpo7advanceE:
	.zero		1
	.type		_ZN34_INTERNAL_9e613570_4_k_cu_af57a3934cuda3std3__47nulloptE,@object
	.size		_ZN34_INTERNAL_9e613570_4_k_cu_af57a3934cuda3std3__47nulloptE,(_ZN34_INTERNAL_9e613570_4_k_cu_af57a3934cuda3std6ranges3__45__cpo8distanceE - _ZN34_INTERNAL_9e613570_4_k_cu_af57a3934cuda3std3__47nulloptE)
_ZN34_INTERNAL_9e613570_4_k_cu_af57a3934cuda3std3__47nulloptE:
	.zero		1
	.type		_ZN34_INTERNAL_9e613570_4_k_cu_af57a3934cuda3std6ranges3__45__cpo8distanceE,@object
	.size		_ZN34_INTERNAL_9e613570_4_k_cu_af57a3934cuda3std6ranges3__45__cpo8distanceE,(_ZN34_INTERNAL_9e613570_4_k_cu_af57a3936thrust24THRUST_300001_SM_1000_NS12placeholders3_10E - _ZN34_INTERNAL_9e613570_4_k_cu_af57a3934cuda3std6ranges3__45__cpo8distanceE)
_ZN34_INTERNAL_9e613570_4_k_cu_af57a3934cuda3std6ranges3__45__cpo8distanceE:
	.zero		1
	.type		_ZN34_INTERNAL_9e613570_4_k_cu_af57a3936thrust24THRUST_300001_SM_1000_NS12placeholders3_10E,@object
	.size		_ZN34_INTERNAL_9e613570_4_k_cu_af57a3936thrust24THRUST_300001_SM_1000_NS12placeholders3_10E,(_ZN34_INTERNAL_9e613570_4_k_cu_af57a3934cuda3std3__419piecewise_constructE - _ZN34_INTERNAL_9e613570_4_k_cu_af57a3936thrust24THRUST_300001_SM_1000_NS12placeholders3_10E)
_ZN34_INTERNAL_9e613570_4_k_cu_af57a3936thrust24THRUST_300001_SM_1000_NS12placeholders3_10E:
	.zero		1
	.type		_ZN34_INTERNAL_9e613570_4_k_cu_af57a3934cuda3std3__419piecewise_constructE,@object
	.size		_ZN34_INTERNAL_9e613570_4_k_cu_af57a3934cuda3std3__419piecewise_constructE,(_ZN34_INTERNAL_9e613570_4_k_cu_af57a3934cuda3std6ranges3__45__cpo5cdataE - _ZN34_INTERNAL_9e613570_4_k_cu_af57a3934cuda3std3__419piecewise_constructE)
_ZN34_INTERNAL_9e613570_4_k_cu_af57a3934cuda3std3__419piecewise_constructE:
	.zero		1
	.type		_ZN34_INTERNAL_9e613570_4_k_cu_af57a3934cuda3std6ranges3__45__cpo5cdataE,@object
	.size		_ZN34_INTERNAL_9e613570_4_k_cu_af57a3934cuda3std6ranges3__45__cpo5cdataE,(_ZN34_INTERNAL_9e613570_4_k_cu_af57a3936thrust24THRUST_300001_SM_1000_NS12placeholders2_2E - _ZN34_INTERNAL_9e613570_4_k_cu_af57a3934cuda3std6ranges3__45__cpo5cdataE)
_ZN34_INTERNAL_9e613570_4_k_cu_af57a3934cuda3std6ranges3__45__cpo5cdataE:
	.zero		1
	.type		_ZN34_INTERNAL_9e613570_4_k_cu_af57a3936thrust24THRUST_300001_SM_1000_NS12placeholders2_2E,@object
	.size		_ZN34_INTERNAL_9e613570_4_k_cu_af57a3936thrust24THRUST_300001_SM_1000_NS12placeholders2_2E,(_ZN34_INTERNAL_9e613570_4_k_cu_af57a3934cuda3std3__45__cpo3endE - _ZN34_INTERNAL_9e613570_4_k_cu_af57a3936thrust24THRUST_300001_SM_1000_NS12placeholders2_2E)
_ZN34_INTERNAL_9e613570_4_k_cu_af57a3936thrust24THRUST_300001_SM_1000_NS12placeholders2_2E:
	.zero		1
	.type		_ZN34_INTERNAL_9e613570_4_k_cu_af57a3934cuda3std3__45__cpo3endE,@object
	.size		_ZN34_INTERNAL_9e613570_4_k_cu_af57a3934cuda3std3__45__cpo3endE,(_ZN34_INTERNAL_9e613570_4_k_cu_af57a3934cuda3std6ranges3__45__cpo3endE - _ZN34_INTERNAL_9e613570_4_k_cu_af57a3934cuda3std3__45__cpo3endE)
_ZN34_INTERNAL_9e613570_4_k_cu_af57a3934cuda3std3__45__cpo3endE:
	.zero		1
	.type		_ZN34_INTERNAL_9e613570_4_k_cu_af57a3934cuda3std6ranges3__45__cpo3endE,@object
	.size		_ZN34_INTERNAL_9e613570_4_k_cu_af57a3934cuda3std6ranges3__45__cpo3endE,(_ZN34_INTERNAL_9e613570_4_k_cu_af57a3936thrust24THRUST_300001_SM_1000_NS12placeholders2_6E - _ZN34_INTERNAL_9e613570_4_k_cu_af57a3934cuda3std6ranges3__45__cpo3endE)
_ZN34_INTERNAL_9e613570_4_k_cu_af57a3934cuda3std6ranges3__45__cpo3endE:
	.zero		1
	.type		_ZN34_INTERNAL_9e613570_4_k_cu_af57a3936thrust24THRUST_300001_SM_1000_NS12placeholders2_6E,@object
	.size		_ZN34_INTERNAL_9e613570_4_k_cu_af57a3936thrust24THRUST_300001_SM_1000_NS12placeholders2_6E,(_ZN34_INTERNAL_9e613570_4_k_cu_af57a3934cuda3std3__45__cpo4rendE - _ZN34_INTERNAL_9e613570_4_k_cu_af57a3936thrust24THRUST_300001_SM_1000_NS12placeholders2_6E)
_ZN34_INTERNAL_9e613570_4_k_cu_af57a3936thrust24THRUST_300001_SM_1000_NS12placeholders2_6E:
	.zero		1
	.type		_ZN34_INTERNAL_9e613570_4_k_cu_af57a3934cuda3std3__45__cpo4rendE,@object
	.size		_ZN34_INTERNAL_9e613570_4_k_cu_af57a3934cuda3std3__45__cpo4rendE,(_ZN34_INTERNAL_9e613570_4_k_cu_af57a3934cuda3std6ranges3__45__cpo9iter_swapE - _ZN34_INTERNAL_9e613570_4_k_cu_af57a3934cuda3std3__45__cpo4rendE)
_ZN34_INTERNAL_9e613570_4_k_cu_af57a3934cuda3std3__45__cpo4rendE:
	.zero		1
	.type		_ZN34_INTERNAL_9e613570_4_k_cu_af57a3934cuda3std6ranges3__45__cpo9iter_swapE,@object
	.size		_ZN34_INTERNAL_9e613570_4_k_cu_af57a3934cuda3std6ranges3__45__cpo9iter_swapE,(_ZN34_INTERNAL_9e613570_4_k_cu_af57a3934cuda3std3__48unexpectE - _ZN34_INTERNAL_9e613570_4_k_cu_af57a3934cuda3std6ranges3__45__cpo9iter_swapE)
_ZN34_INTERNAL_9e613570_4_k_cu_af57a3934cuda3std6ranges3__45__cpo9iter_swapE:
	.zero		1
	.type		_ZN34_INTERNAL_9e613570_4_k_cu_af57a3934cuda3std3__48unexpectE,@object
	.size		_ZN34_INTERNAL_9e613570_4_k_cu_af57a3934cuda3std3__48unexpectE,(_ZN34_INTERNAL_9e613570_4_k_cu_af57a3936thrust24THRUST_300001_SM_1000_NS8cuda_cub3parE - _ZN34_INTERNAL_9e613570_4_k_cu_af57a3934cuda3std3__48unexpectE)
_ZN34_INTERNAL_9e613570_4_k_cu_af57a3934cuda3std3__48unexpectE:
	.zero		1
	.type		_ZN34_INTERNAL_9e613570_4_k_cu_af57a3936thrust24THRUST_300001_SM_1000_NS8cuda_cub3parE,@object
	.size		_ZN34_INTERNAL_9e613570_4_k_cu_af57a3936thrust24THRUST_300001_SM_1000_NS8cuda_cub3parE,(_ZN34_INTERNAL_9e613570_4_k_cu_af57a3936thrust24THRUST_300001_SM_1000_NS12placeholders2_4E - _ZN34_INTERNAL_9e613570_4_k_cu_af57a3936thrust24THRUST_300001_SM_1000_NS8cuda_cub3parE)
_ZN34_INTERNAL_9e613570_4_k_cu_af57a3936thrust24THRUST_300001_SM_1000_NS8cuda_cub3parE:
	.zero		1
	.type		_ZN34_INTERNAL_9e613570_4_k_cu_af57a3936thrust24THRUST_300001_SM_1000_NS12placeholders2_4E,@object
	.size		_ZN34_INTERNAL_9e613570_4_k_cu_af57a3936thrust24THRUST_300001_SM_1000_NS12placeholders2_4E,(_ZN34_INTERNAL_9e613570_4_k_cu_af57a3934cuda3std3__45__cpo4cendE - _ZN34_INTERNAL_9e613570_4_k_cu_af57a3936thrust24THRUST_300001_SM_1000_NS12placeholders2_4E)
_ZN34_INTERNAL_9e613570_4_k_cu_af57a3936thrust24THRUST_300001_SM_1000_NS12placeholders2_4E:
	.zero		1
	.type		_ZN34_INTERNAL_9e613570_4_k_cu_af57a3934cuda3std3__45__cpo4cendE,@object
	.size		_ZN34_INTERNAL_9e613570_4_k_cu_af57a3934cuda3std3__45__cpo4cendE,(_ZN34_INTERNAL_9e613570_4_k_cu_af57a3934cuda3std6ranges3__45__cpo4cendE - _ZN34_INTERNAL_9e613570_4_k_cu_af57a3934cuda3std3__45__cpo4cendE)
_ZN34_INTERNAL_9e613570_4_k_cu_af57a3934cuda3std3__45__cpo4cendE:
	.zero		1
	.type		_ZN34_INTERNAL_9e613570_4_k_cu_af57a3934cuda3std6ranges3__45__cpo4cendE,@object
	.size		_ZN34_INTERNAL_9e613570_4_k_cu_af57a3934cuda3std6ranges3__45__cpo4cendE,(_ZN34_INTERNAL_9e613570_4_k_cu_af57a3934cuda3std3__420unreachable_sentinelE - _ZN34_INTERNAL_9e613570_4_k_cu_af57a3934cuda3std6ranges3__45__cpo4cendE)
_ZN34_INTERNAL_9e613570_4_k_cu_af57a3934cuda3std6ranges3__45__cpo4cendE:
	.zero		1
	.type		_ZN34_INTERNAL_9e613570_4_k_cu_af57a3934cuda3std3__420unreachable_sentinelE,@object
	.size		_ZN34_INTERNAL_9e613570_4_k_cu_af57a3934cuda3std3__420unreachable_sentinelE,(_ZN34_INTERNAL_9e613570_4_k_cu_af57a3934cuda3std6ranges3__45__cpo5ssizeE - _ZN34_INTERNAL_9e613570_4_k_cu_af57a3934cuda3std3__420unreachable_sentinelE)
_ZN34_INTERNAL_9e613570_4_k_cu_af57a3934cuda3std3__420unreachable_sentinelE:
	.zero		1
	.type		_ZN34_INTERNAL_9e613570_4_k_cu_af57a3934cuda3std6ranges3__45__cpo5ssizeE,@object
	.size		_ZN34_INTERNAL_9e613570_4_k_cu_af57a3934cuda3std6ranges3__45__cpo5ssizeE,(_ZN34_INTERNAL_9e613570_4_k_cu_af57a3936thrust24THRUST_300001_SM_1000_NS12placeholders2_8E - _ZN34_INTERNAL_9e613570_4_k_cu_af57a3934cuda3std6ranges3__45__cpo5ssizeE)
_ZN34_INTERNAL_9e613570_4_k_cu_af57a3934cuda3std6ranges3__45__cpo5ssizeE:
	.zero		1
	.type		_ZN34_INTERNAL_9e613570_4_k_cu_af57a3936thrust24THRUST_300001_SM_1000_NS12placeholders2_8E,@object
	.size		_ZN34_INTERNAL_9e613570_4_k_cu_af57a3936thrust24THRUST_300001_SM_1000_NS12placeholders2_8E,(_ZN34_INTERNAL_9e613570_4_k_cu_af57a3934cuda3std3__45__cpo5crendE - _ZN34_INTERNAL_9e613570_4_k_cu_af57a3936thrust24THRUST_300001_SM_1000_NS12placeholders2_8E)
_ZN34_INTERNAL_9e613570_4_k_cu_af57a3936thrust24THRUST_300001_SM_1000_NS12placeholders2_8E:
	.zero		1
	.type		_ZN34_INTERNAL_9e613570_4_k_cu_af57a3934cuda3std3__45__cpo5crendE,@object
	.size		_ZN34_INTERNAL_9e613570_4_k_cu_af57a3934cuda3std3__45__cpo5crendE,(_ZN34_INTERNAL_9e613570_4_k_cu_af57a3934cuda3std6ranges3__45__cpo4prevE - _ZN34_INTERNAL_9e613570_4_k_cu_af57a3934cuda3std3__45__cpo5crendE)
_ZN34_INTERNAL_9e613570_4_k_cu_af57a3934cuda3std3__45__cpo5crendE:
	.zero		1
	.type		_ZN34_INTERNAL_9e613570_4_k_cu_af57a3934cuda3std6ranges3__45__cpo4prevE,@object
	.size		_ZN34_INTERNAL_9e613570_4_k_cu_af57a3934cuda3std6ranges3__45__cpo4prevE,(_ZN34_INTERNAL_9e613570_4_k_cu_af57a3934cuda3std6ranges3__45__cpo9iter_moveE - _ZN34_INTERNAL_9e613570_4_k_cu_af57a3934cuda3std6ranges3__45__cpo4prevE)
_ZN34_INTERNAL_9e613570_4_k_cu_af57a3934cuda3std6ranges3__45__cpo4prevE:
	.zero		1
	.type		_ZN34_INTERNAL_9e613570_4_k_cu_af57a3934cuda3std6ranges3__45__cpo9iter_moveE,@object
	.size		_ZN34_INTERNAL_9e613570_4_k_cu_af57a3934cuda3std6ranges3__45__cpo9iter_moveE,(_ZN34_INTERNAL_9e613570_4_k_cu_af57a3936thrust24THRUST_300001_SM_1000_NS6system6detail10sequential3seqE - _ZN34_INTERNAL_9e613570_4_k_cu_af57a3934cuda3std6ranges3__45__cpo9iter_moveE)
_ZN34_INTERNAL_9e613570_4_k_cu_af57a3934cuda3std6ranges3__45__cpo9iter_moveE:
	.zero		1
	.type		_ZN34_INTERNAL_9e613570_4_k_cu_af57a3936thrust24THRUST_300001_SM_1000_NS6system6detail10sequential3seqE,@object
	.size		_ZN34_INTERNAL_9e613570_4_k_cu_af57a3936thrust24THRUST_300001_SM_1000_NS6system6detail10sequential3seqE,(.L_31 - _ZN34_INTERNAL_9e613570_4_k_cu_af57a3936thrust24THRUST_300001_SM_1000_NS6system6detail10sequential3seqE)
_ZN34_INTERNAL_9e613570_4_k_cu_af57a3936thrust24THRUST_300001_SM_1000_NS6system6detail10sequential3seqE:
	.zero		1
.L_31:


//--------------------- .nv.shared._Z21smith_waterman_kernelPKcS0_iiPiS1_S1_PcS2_S1_ --------------------------
	.section	.nv.shared._Z21smith_waterman_kernelPKcS0_iiPiS1_S1_PcS2_S1_,"aw",@nobits
	.sectionflags	@""
.nv.shared._Z21smith_waterman_kernelPKcS0_iiPiS1_S1_PcS2_S1_:
	.zero		1825


//--------------------- .nv.constant0._ZN3cub18CUB_300001_SM_10006detail11EmptyKernelIvEEvv --------------------------
	.section	.nv.constant0._ZN3cub18CUB_300001_SM_10006detail11EmptyKernelIvEEvv,"a",@progbits
	.sectionflags	@""
	.align	4
.nv.constant0._ZN3cub18CUB_300001_SM_10006detail11EmptyKernelIvEEvv:
	.zero		896


//--------------------- .nv.constant0._Z27parallel_kmer_search_kernelPKcPKiS2_S2_jS0_S2_S2_iPiiS2_S2_i --------------------------
	.section	.nv.constant0._Z27parallel_kmer_search_kernelPKcPKiS2_S2_jS0_S2_S2_iPiiS2_S2_i,"a",@progbits
	.sectionflags	@""
	.align	4
.nv.constant0._Z27parallel_kmer_search_kernelPKcPKiS2_S2_jS0_S2_S2_iPiiS2_S2_i:
	.zero		1004


//--------------------- .nv.constant0._Z21smith_waterman_kernelPKcS0_iiPiS1_S1_PcS2_S1_ --------------------------
	.section	.nv.constant0._Z21smith_waterman_kernelPKcS0_iiPiS1_S1_PcS2_S1_,"a",@progbits
	.sectionflags	@""
	.align	4
.nv.constant0._Z21smith_waterman_kernelPKcS0_iiPiS1_S1_PcS2_S1_:
	.zero		968


//--------------------- SYMBOLS --------------------------

	.type		.nv.reservedSmem.offset0,@object
	.size		.nv.reservedSmem.offset0,0x4
	.type		.nv.reservedSmem.cap,@object
	.size		.nv.reservedSmem.cap,0x4
	.type		vprintf,@function
